// auto-generated by cutlass_sweep.gemm — config: {"arch": "sm_90", "cluster_m": 1, "cluster_n": 1, "dtype": "bf16", "dtype_b": "bf16", "layout": "nt", "stages": 0, "tile_k": 16, "tile_m": 128, "tile_n": 16}
#include "cutlass/cutlass.h"
#include "cutlass/gemm/collective/collective_builder.hpp"
#include "cutlass/gemm/device/gemm_universal_adapter.h"
#include "cutlass/gemm/kernel/gemm_universal.hpp"
#include "cutlass/epilogue/collective/collective_builder.hpp"

using ElemA = cutlass::bfloat16_t;
using ElemB = cutlass::bfloat16_t;
using ElemCD = cutlass::bfloat16_t;
using Acc  = float;
using TileShape    = cute::Shape<cute::_128, cute::_16, cute::_16>;
using ClusterShape = cute::Shape<cute::_1, cute::_1, cute::_1>;

using CollectiveEpilogue = typename cutlass::epilogue::collective::CollectiveBuilder<
    cutlass::arch::Sm90, cutlass::arch::OpClassTensorOp,
    TileShape, ClusterShape,
    cutlass::epilogue::collective::EpilogueTileAuto,
    Acc, Acc,
    ElemCD, cutlass::layout::RowMajor, 128 / cutlass::sizeof_bits<ElemCD>::value,
    ElemCD, cutlass::layout::RowMajor, 128 / cutlass::sizeof_bits<ElemCD>::value,
    cutlass::epilogue::collective::EpilogueScheduleAuto
  >::CollectiveOp;

using CollectiveMainloop = typename cutlass::gemm::collective::CollectiveBuilder<
    cutlass::arch::Sm90, cutlass::arch::OpClassTensorOp,
    ElemA, cutlass::layout::RowMajor, 128 / cutlass::sizeof_bits<ElemA>::value,
    ElemB, cutlass::layout::ColumnMajor, 128 / cutlass::sizeof_bits<ElemB>::value,
    Acc,
    TileShape, ClusterShape,
    cutlass::gemm::collective::StageCountAutoCarveout<static_cast<int>(sizeof(typename CollectiveEpilogue::SharedStorage))>,
    cutlass::gemm::collective::KernelScheduleAuto
  >::CollectiveOp;

using GemmKernel = cutlass::gemm::kernel::GemmUniversal<
    cute::Shape<int,int,int,int>,
    CollectiveMainloop,
    CollectiveEpilogue
>;
using Gemm = cutlass::gemm::device::GemmUniversalAdapter<GemmKernel>;

// Force the device kernel symbol into the cubin without needing a host main.
auto* _anchor = &cutlass::device_kernel<GemmKernel>;


// ===== COMPILED SASS (sm_90a) =====

	.target	sm_90a

	.elftype	@"ET_EXEC"


//--------------------- .note.nv.tkinfo           --------------------------
	.section	.note.nv.tkinfo,"",@"SHT_NOTE"
	.sectionflags	@"SHF_NOTE_NV_TKINFO"
	.tkinfo
        /*0018*/ 	.word	0x00000002
        /*0030*/ 	.string	""
        /*0030*/ 	.string	"ptxas"
        /*0030*/ 	.string	"Cuda compilation tools, release 13.0, V13.0.88"
        /*0030*/ 	.string	"Build cuda_13.0.r13.0/compiler.36424714_0"
        /*0030*/ 	.string	"-arch sm_90a -m 64 "



//--------------------- .note.nv.cuinfo           --------------------------
	.section	.note.nv.cuinfo,"",@"SHT_NOTE"
	.sectionflags	@"SHF_NOTE_NV_CUINFO"
        /*0018*/ 	.short	0x0002
        /*001a*/ 	.short	0x005a
        /*001c*/ 	.short	0x0082
	.zero		2


//--------------------- .nv.info                  --------------------------
	.section	.nv.info,"",@"SHT_CUDA_INFO"
	.align	4


	//----- nvinfo : EIATTR_REGCOUNT
	.align		4
        /*0000*/ 	.byte	0x04, 0x2f
        /*0002*/ 	.short	(.L_15 - .L_14)
	.align		4
.L_14:
        /*0004*/ 	.word	index@(_ZN7cutlass13device_kernelINS_4gemm6kernel13GemmUniversalIN4cute5tupleIJiiiiEEENS1_10collective13CollectiveMmaINS1_34MainloopSm90TmaGmmaWarpSpecializedILi50ENS5_IJNS4_1CILi1EEESB_SB_EEENS1_35KernelTmaWarpSpecializedCooperativeEEENS5_IJNSA_ILi128EEENSA_ILi16EEESG_EEENS_10bfloat16_tENS5_IJlSB_lEEESI_SJ_NS4_8TiledMMAINS4_8MMA_AtomIJNS4_4SM904GMMA27MMA_64x16x16_F32BF16BF16_SSILNSN_5MajorE0ELSP_0ELNSN_7ScaleInE1ELSQ_1EEEEEENS4_6LayoutINS5_IJNSA_ILi2EEESB_SB_EEENS5_IJSB_NSA_ILi0EEESW_EEEEENS5_IJNS4_10UnderscoreESZ_SZ_EEEEENS4_13SM90_TMA_LOADENS4_14ComposedLayoutINS4_7SwizzleILi1ELi4ELi3EEENS4_18smem_ptr_flag_bitsILi16EEENST_INS5_IJNSA_ILi8EEESG_EEENS5_IJSG_SB_EEEEEEEvNS4_8identityES12_S1C_vS1D_EENS_8epilogue10collective6detail29Sm90TmaWarpSpecializedAdapterINS1G_15DefaultEpilogueISI_SJ_SJ_NS1F_6thread17LinearCombinationISI_Li1EffLNS1K_9ScaleType4KindE0ELNS_15FloatRoundStyleE2ESI_EENS1_15EpilogueDefaultEEEEEvvEEEEvNT_6ParamsE)
        /*0008*/ 	.word	0x000000a8


	//----- nvinfo : EIATTR_FRAME_SIZE
	.align		4
.L_15:
        /*000c*/ 	.byte	0x04, 0x11
        /*000e*/ 	.short	(.L_17 - .L_16)
	.align		4
.L_16:
        /*0010*/ 	.word	index@(_ZN7cutlass13device_kernelINS_4gemm6kernel13GemmUniversalIN4cute5tupleIJiiiiEEENS1_10collective13CollectiveMmaINS1_34MainloopSm90TmaGmmaWarpSpecializedILi50ENS5_IJNS4_1CILi1EEESB_SB_EEENS1_35KernelTmaWarpSpecializedCooperativeEEENS5_IJNSA_ILi128EEENSA_ILi16EEESG_EEENS_10bfloat16_tENS5_IJlSB_lEEESI_SJ_NS4_8TiledMMAINS4_8MMA_AtomIJNS4_4SM904GMMA27MMA_64x16x16_F32BF16BF16_SSILNSN_5MajorE0ELSP_0ELNSN_7ScaleInE1ELSQ_1EEEEEENS4_6LayoutINS5_IJNSA_ILi2EEESB_SB_EEENS5_IJSB_NSA_ILi0EEESW_EEEEENS5_IJNS4_10UnderscoreESZ_SZ_EEEEENS4_13SM90_TMA_LOADENS4_14ComposedLayoutINS4_7SwizzleILi1ELi4ELi3EEENS4_18smem_ptr_flag_bitsILi16EEENST_INS5_IJNSA_ILi8EEESG_EEENS5_IJSG_SB_EEEEEEEvNS4_8identityES12_S1C_vS1D_EENS_8epilogue10collective6detail29Sm90TmaWarpSpecializedAdapterINS1G_15DefaultEpilogueISI_SJ_SJ_NS1F_6thread17LinearCombinationISI_Li1EffLNS1K_9ScaleType4KindE0ELNS_15FloatRoundStyleE2ESI_EENS1_15EpilogueDefaultEEEEEvvEEEEvNT_6ParamsE)
        /*0014*/ 	.word	0x00000000


	//----- nvinfo : EIATTR_MIN_STACK_SIZE
	.align		4
.L_17:
        /*0018*/ 	.byte	0x04, 0x12
        /*001a*/ 	.short	(.L_19 - .L_18)
	.align		4
.L_18:
        /*001c*/ 	.word	index@(_ZN7cutlass13device_kernelINS_4gemm6kernel13GemmUniversalIN4cute5tupleIJiiiiEEENS1_10collective13CollectiveMmaINS1_34MainloopSm90TmaGmmaWarpSpecializedILi50ENS5_IJNS4_1CILi1EEESB_SB_EEENS1_35KernelTmaWarpSpecializedCooperativeEEENS5_IJNSA_ILi128EEENSA_ILi16EEESG_EEENS_10bfloat16_tENS5_IJlSB_lEEESI_SJ_NS4_8TiledMMAINS4_8MMA_AtomIJNS4_4SM904GMMA27MMA_64x16x16_F32BF16BF16_SSILNSN_5MajorE0ELSP_0ELNSN_7ScaleInE1ELSQ_1EEEEEENS4_6LayoutINS5_IJNSA_ILi2EEESB_SB_EEENS5_IJSB_NSA_ILi0EEESW_EEEEENS5_IJNS4_10UnderscoreESZ_SZ_EEEEENS4_13SM90_TMA_LOADENS4_14ComposedLayoutINS4_7SwizzleILi1ELi4ELi3EEENS4_18smem_ptr_flag_bitsILi16EEENST_INS5_IJNSA_ILi8EEESG_EEENS5_IJSG_SB_EEEEEEEvNS4_8identityES12_S1C_vS1D_EENS_8epilogue10collective6detail29Sm90TmaWarpSpecializedAdapterINS1G_15DefaultEpilogueISI_SJ_SJ_NS1F_6thread17LinearCombinationISI_Li1EffLNS1K_9ScaleType4KindE0ELNS_15FloatRoundStyleE2ESI_EENS1_15EpilogueDefaultEEEEEvvEEEEvNT_6ParamsE)
        /*0020*/ 	.word	0x00000000
.L_19:


//--------------------- .nv.compat                --------------------------
	.section	.nv.compat,"",@"SHT_CUDA_COMPAT_INFO"
	.align	4
        /*0000*/ 	.byte	0x02, 0x09, 0x01, 0x00, 0x02, 0x02, 0x04, 0x00, 0x02, 0x05, 0x05, 0x00, 0x03, 0x07, 0x01, 0x01
        /*0010*/ 	.byte	0x02, 0x03, 0x01, 0x00, 0x02, 0x06, 0x01, 0x00, 0x04, 0x0b, 0x08, 0x00, 0x00, 0x00, 0x00, 0x00
        /*0020*/ 	.byte	0x00, 0x00, 0x00, 0x00


//--------------------- .nv.info._ZN7cutlass13device_kernelINS_4gemm6kernel13GemmUniversalIN4cute5tupleIJiiiiEEENS1_10collective13CollectiveMmaINS1_34MainloopSm90TmaGmmaWarpSpecializedILi50ENS5_IJNS4_1CILi1EEESB_SB_EEENS1_35KernelTmaWarpSpecializedCooperativeEEENS5_IJNSA_ILi128EEENSA_ILi16EEESG_EEENS_10bfloat16_tENS5_IJlSB_lEEESI_SJ_NS4_8TiledMMAINS4_8MMA_AtomIJNS4_4SM904GMMA27MMA_64x16x16_F32BF16BF16_SSILNSN_5MajorE0ELSP_0ELNSN_7ScaleInE1ELSQ_1EEEEEENS4_6LayoutINS5_IJNSA_ILi2EEESB_SB_EEENS5_IJSB_NSA_ILi0EEESW_EEEEENS5_IJNS4_10UnderscoreESZ_SZ_EEEEENS4_13SM90_TMA_LOADENS4_14ComposedLayoutINS4_7SwizzleILi1ELi4ELi3EEENS4_18smem_ptr_flag_bitsILi16EEENST_INS5_IJNSA_ILi8EEESG_EEENS5_IJSG_SB_EEEEEEEvNS4_8identityES12_S1C_vS1D_EENS_8epilogue10collective6detail29Sm90TmaWarpSpecializedAdapterINS1G_15DefaultEpilogueISI_SJ_SJ_NS1F_6thread17LinearCombinationISI_Li1EffLNS1K_9ScaleType4KindE0ELNS_15FloatRoundStyleE2ESI_EENS1_15EpilogueDefaultEEEEEvvEEEEvNT_6ParamsE --------------------------
	.section	.nv.info._ZN7cutlass13device_kernelINS_4gemm6kernel13GemmUniversalIN4cute5tupleIJiiiiEEENS1_10collective13CollectiveMmaINS1_34MainloopSm90TmaGmmaWarpSpecializedILi50ENS5_IJNS4_1CILi1EEESB_SB_EEENS1_35KernelTmaWarpSpecializedCooperativeEEENS5_IJNSA_ILi128EEENSA_ILi16EEESG_EEENS_10bfloat16_tENS5_IJlSB_lEEESI_SJ_NS4_8TiledMMAINS4_8MMA_AtomIJNS4_4SM904GMMA27MMA_64x16x16_F32BF16BF16_SSILNSN_5MajorE0ELSP_0ELNSN_7ScaleInE1ELSQ_1EEEEEENS4_6LayoutINS5_IJNSA_ILi2EEESB_SB_EEENS5_IJSB_NSA_ILi0EEESW_EEEEENS5_IJNS4_10UnderscoreESZ_SZ_EEEEENS4_13SM90_TMA_LOADENS4_14ComposedLayoutINS4_7SwizzleILi1ELi4ELi3EEENS4_18smem_ptr_flag_bitsILi16EEENST_INS5_IJNSA_ILi8EEESG_EEENS5_IJSG_SB_EEEEEEEvNS4_8identityES12_S1C_vS1D_EENS_8epilogue10collective6detail29Sm90TmaWarpSpecializedAdapterINS1G_15DefaultEpilogueISI_SJ_SJ_NS1F_6thread17LinearCombinationISI_Li1EffLNS1K_9ScaleType4KindE0ELNS_15FloatRoundStyleE2ESI_EENS1_15EpilogueDefaultEEEEEvvEEEEvNT_6ParamsE,"",@"SHT_CUDA_INFO"
	.sectionflags	@""
	.align	4


	//----- nvinfo : EIATTR_CUDA_API_VERSION
	.align		4
        /*0000*/ 	.byte	0x04, 0x37
        /*0002*/ 	.short	(.L_21 - .L_20)
.L_20:
        /*0004*/ 	.word	0x00000082


	//----- nvinfo : EIATTR_KPARAM_INFO
	.align		4
.L_21:
        /*0008*/ 	.byte	0x04, 0x17
        /*000a*/ 	.short	(.L_23 - .L_22)
.L_22:
        /*000c*/ 	.word	0x00000000
        /*0010*/ 	.short	0x0000
        /*0012*/ 	.short	0x0070
        /*0014*/ 	.byte	0x00, 0xf0, 0x01, 0x10


	//----- nvinfo : EIATTR_SPARSE_MMA_MASK
	.align		4
.L_23:
        /*0018*/ 	.byte	0x03, 0x50
        /*001a*/ 	.short	0x0000


	//----- nvinfo : EIATTR_MAXREG_COUNT
	.align		4
        /*001c*/ 	.byte	0x03, 0x1b
        /*001e*/ 	.short	0x00a8


	//----- nvinfo : EIATTR_NUM_BARRIERS
	.align		4
        /*0020*/ 	.byte	0x02, 0x4c
        /*0022*/ 	.byte	0x01
	.zero		1


	//----- nvinfo : EIATTR_EXTERNS
	.align		4
        /*0024*/ 	.byte	0x04, 0x0f
        /*0026*/ 	.short	(.L_25 - .L_24)


	//   ....[0]....
	.align		4
.L_24:
        /*0028*/ 	.word	index@(__assertfail)


	//----- nvinfo : EIATTR_MERCURY_ISA_VERSION
	.align		4
.L_25:
        /*002c*/ 	.byte	0x03, 0x5f
        /*002e*/ 	.short	0x0101


	//----- nvinfo : EIATTR_INT_WARP_WIDE_INSTR_OFFSETS
	.align		4
        /*0030*/ 	.byte	0x04, 0x31
        /*0032*/ 	.short	(.L_27 - .L_26)


	//   ....[0]....
.L_26:
        /*0034*/ 	.word	0x000009a0


	//   ....[1]....
        /*0038*/ 	.word	0x000009b0


	//   ....[2]....
        /*003c*/ 	.word	0x00000ad0


	//----- nvinfo : EIATTR_COOP_GROUP_MASK_REGIDS
	.align		4
.L_27:
        /*0040*/ 	.byte	0x04, 0x29
        /*0042*/ 	.short	(.L_29 - .L_28)


	//   ....[0]....
.L_28:
        /*0044*/ 	.word	0xffffffff


	//   ....[1]....
        /*0048*/ 	.word	0xffffffff


	//   ....[2]....
        /*004c*/ 	.word	0xffffffff


	//   ....[3]....
        /*0050*/ 	.word	0xffffffff


	//   ....[4]....
        /*0054*/ 	.word	0xffffffff


	//----- nvinfo : EIATTR_COOP_GROUP_INSTR_OFFSETS
	.align		4
.L_29:
        /*0058*/ 	.byte	0x04, 0x28
        /*005a*/ 	.short	(.L_31 - .L_30)


	//   ....[0]....
.L_30:
        /*005c*/ 	.word	0x00000060


	//   ....[1]....
        /*0060*/ 	.word	0x00000070


	//   ....[2]....
        /*0064*/ 	.word	0x00000130


	//   ....[3]....
        /*0068*/ 	.word	0x000008b0


	//   ....[4]....
        /*006c*/ 	.word	0x000017b0


	//----- nvinfo : EIATTR_REG_RECONFIG
	.align		4
.L_31:
        /*0070*/ 	.byte	0x01, 0x54
	.zero		2


	//----- nvinfo : EIATTR_SYSCALL_OFFSETS
	.align		4
        /*0074*/ 	.byte	0x04, 0x46
        /*0076*/ 	.short	(.L_33 - .L_32)


	//   ....[0]....
.L_32:
        /*0078*/ 	.word	0x000019a0


	//----- nvinfo : EIATTR_MBARRIER_INSTR_OFFSETS
	.align		4
.L_33:
        /*007c*/ 	.byte	0x04, 0x39
        /*007e*/ 	.short	(.L_35 - .L_34)


	//   ....[0]....
.L_34:
        /*0080*/ 	.word	0x00000250
        /*0084*/ 	.word	0x000000ff
        /*0088*/ 	.word	0x00000000
        /*008c*/ 	.short	0x0100
        /*008e*/ 	.byte	0x08
	.zero		1


	//   ....[1]....
        /*0090*/ 	.word	0x00000260
        /*0094*/ 	.word	0x000000ff
        /*0098*/ 	.word	0x00000190
        /*009c*/ 	.short	0x0100
        /*009e*/ 	.byte	0x08
	.zero		1


	//   ....[2]....
        /*00a0*/ 	.word	0x00000270
        /*00a4*/ 	.word	0x000000ff
        /*00a8*/ 	.word	0x00000008
        /*00ac*/ 	.short	0x0100
        /*00ae*/ 	.byte	0x08
	.zero		1


	//   ....[3]....
        /*00b0*/ 	.word	0x00000280
        /*00b4*/ 	.word	0x000000ff
        /*00b8*/ 	.word	0x00000198
        /*00bc*/ 	.short	0x0100
        /*00be*/ 	.byte	0x08
	.zero		1


	//   ....[4]....
        /*00c0*/ 	.word	0x00000290
        /*00c4*/ 	.word	0x000000ff
        /*00c8*/ 	.word	0x00000010
        /*00cc*/ 	.short	0x0100
        /*00ce*/ 	.byte	0x08
	.zero		1


	//   ....[5]....
        /*00d0*/ 	.word	0x000002a0
        /*00d4*/ 	.word	0x000000ff
        /*00d8*/ 	.word	0x000001a0
        /*00dc*/ 	.short	0x0100
        /*00de*/ 	.byte	0x08
	.zero		1


	//   ....[6]....
        /*00e0*/ 	.word	0x000002b0
        /*00e4*/ 	.word	0x000000ff
        /*00e8*/ 	.word	0x00000018
        /*00ec*/ 	.short	0x0100
        /*00ee*/ 	.byte	0x08
	.zero		1


	//   ....[7]....
        /*00f0*/ 	.word	0x000002c0
        /*00f4*/ 	.word	0x000000ff
        /*00f8*/ 	.word	0x000001a8
        /*00fc*/ 	.short	0x0100
        /*00fe*/ 	.byte	0x08
	.zero		1


	//   ....[8]....
        /*0100*/ 	.word	0x000002d0
        /*0104*/ 	.word	0x000000ff
        /*0108*/ 	.word	0x00000020
        /*010c*/ 	.short	0x0100
        /*010e*/ 	.byte	0x08
	.zero		1


	//   ....[9]....
        /*0110*/ 	.word	0x000002e0
        /*0114*/ 	.word	0x000000ff
        /*0118*/ 	.word	0x000001b0
        /*011c*/ 	.short	0x0100
        /*011e*/ 	.byte	0x08
	.zero		1


	//   ....[10]....
        /*0120*/ 	.word	0x000002f0
        /*0124*/ 	.word	0x000000ff
        /*0128*/ 	.word	0x00000028
        /*012c*/ 	.short	0x0100
        /*012e*/ 	.byte	0x08
	.zero		1


	//   ....[11]....
        /*0130*/ 	.word	0x00000300
        /*0134*/ 	.word	0x000000ff
        /*0138*/ 	.word	0x000001b8
        /*013c*/ 	.short	0x0100
        /*013e*/ 	.byte	0x08
	.zero		1


	//   ....[12]....
        /*0140*/ 	.word	0x00000310
        /*0144*/ 	.word	0x000000ff
        /*0148*/ 	.word	0x00000030
        /*014c*/ 	.short	0x0100
        /*014e*/ 	.byte	0x08
	.zero		1


	//   ....[13]....
        /*0150*/ 	.word	0x00000320
        /*0154*/ 	.word	0x000000ff
        /*0158*/ 	.word	0x000001c0
        /*015c*/ 	.short	0x0100
        /*015e*/ 	.byte	0x08
	.zero		1


	//   ....[14]....
        /*0160*/ 	.word	0x00000330
        /*0164*/ 	.word	0x000000ff
        /*0168*/ 	.word	0x00000038
        /*016c*/ 	.short	0x0100
        /*016e*/ 	.byte	0x08
	.zero		1


	//   ....[15]....
        /*0170*/ 	.word	0x00000340
        /*0174*/ 	.word	0x000000ff
        /*0178*/ 	.word	0x000001c8
        /*017c*/ 	.short	0x0100
        /*017e*/ 	.byte	0x08
	.zero		1


	//   ....[16]....
        /*0180*/ 	.word	0x00000350
        /*0184*/ 	.word	0x000000ff
        /*0188*/ 	.word	0x00000040
        /*018c*/ 	.short	0x0100
        /*018e*/ 	.byte	0x08
	.zero		1


	//   ....[17]....
        /*0190*/ 	.word	0x00000360
        /*0194*/ 	.word	0x000000ff
        /*0198*/ 	.word	0x000001d0
        /*019c*/ 	.short	0x0100
        /*019e*/ 	.byte	0x08
	.zero		1


	//   ....[18]....
        /*01a0*/ 	.word	0x00000370
        /*01a4*/ 	.word	0x000000ff
        /*01a8*/ 	.word	0x00000048
        /*01ac*/ 	.short	0x0100
        /*01ae*/ 	.byte	0x08
	.zero		1


	//   ....[19]....
        /*01b0*/ 	.word	0x00000380
        /*01b4*/ 	.word	0x000000ff
        /*01b8*/ 	.word	0x000001d8
        /*01bc*/ 	.short	0x0100
        /*01be*/ 	.byte	0x08
	.zero		1


	//   ....[20]....
        /*01c0*/ 	.word	0x00000390
        /*01c4*/ 	.word	0x000000ff
        /*01c8*/ 	.word	0x00000050
        /*01cc*/ 	.short	0x0100
        /*01ce*/ 	.byte	0x08
	.zero		1


	//   ....[21]....
        /*01d0*/ 	.word	0x000003a0
        /*01d4*/ 	.word	0x000000ff
        /*01d8*/ 	.word	0x000001e0
        /*01dc*/ 	.short	0x0100
        /*01de*/ 	.byte	0x08
	.zero		1


	//   ....[22]....
        /*01e0*/ 	.word	0x000003b0
        /*01e4*/ 	.word	0x000000ff
        /*01e8*/ 	.word	0x00000058
        /*01ec*/ 	.short	0x0100
        /*01ee*/ 	.byte	0x08
	.zero		1


	//   ....[23]....
        /*01f0*/ 	.word	0x000003c0
        /*01f4*/ 	.word	0x000000ff
        /*01f8*/ 	.word	0x000001e8
        /*01fc*/ 	.short	0x0100
        /*01fe*/ 	.byte	0x08
	.zero		1


	//   ....[24]....
        /*0200*/ 	.word	0x000003d0
        /*0204*/ 	.word	0x000000ff
        /*0208*/ 	.word	0x00000060
        /*020c*/ 	.short	0x0100
        /*020e*/ 	.byte	0x08
	.zero		1


	//   ....[25]....
        /*0210*/ 	.word	0x000003e0
        /*0214*/ 	.word	0x000000ff
        /*0218*/ 	.word	0x000001f0
        /*021c*/ 	.short	0x0100
        /*021e*/ 	.byte	0x08
	.zero		1


	//   ....[26]....
        /*0220*/ 	.word	0x000003f0
        /*0224*/ 	.word	0x000000ff
        /*0228*/ 	.word	0x00000068
        /*022c*/ 	.short	0x0100
        /*022e*/ 	.byte	0x08
	.zero		1


	//   ....[27]....
        /*0230*/ 	.word	0x00000400
        /*0234*/ 	.word	0x000000ff
        /*0238*/ 	.word	0x000001f8
        /*023c*/ 	.short	0x0100
        /*023e*/ 	.byte	0x08
	.zero		1


	//   ....[28]....
        /*0240*/ 	.word	0x00000410
        /*0244*/ 	.word	0x000000ff
        /*0248*/ 	.word	0x00000070
        /*024c*/ 	.short	0x0100
        /*024e*/ 	.byte	0x08
	.zero		1


	//   ....[29]....
        /*0250*/ 	.word	0x00000420
        /*0254*/ 	.word	0x000000ff
        /*0258*/ 	.word	0x00000200
        /*025c*/ 	.short	0x0100
        /*025e*/ 	.byte	0x08
	.zero		1


	//   ....[30]....
        /*0260*/ 	.word	0x00000430
        /*0264*/ 	.word	0x000000ff
        /*0268*/ 	.word	0x00000078
        /*026c*/ 	.short	0x0100
        /*026e*/ 	.byte	0x08
	.zero		1


	//   ....[31]....
        /*0270*/ 	.word	0x00000440
        /*0274*/ 	.word	0x000000ff
        /*0278*/ 	.word	0x00000208
        /*027c*/ 	.short	0x0100
        /*027e*/ 	.byte	0x08
	.zero		1


	//   ....[32]....
        /*0280*/ 	.word	0x00000450
        /*0284*/ 	.word	0x000000ff
        /*0288*/ 	.word	0x00000080
        /*028c*/ 	.short	0x0100
        /*028e*/ 	.byte	0x08
	.zero		1


	//   ....[33]....
        /*0290*/ 	.word	0x00000460
        /*0294*/ 	.word	0x000000ff
        /*0298*/ 	.word	0x00000210
        /*029c*/ 	.short	0x0100
        /*029e*/ 	.byte	0x08
	.zero		1


	//   ....[34]....
        /*02a0*/ 	.word	0x00000470
        /*02a4*/ 	.word	0x000000ff
        /*02a8*/ 	.word	0x00000088
        /*02ac*/ 	.short	0x0100
        /*02ae*/ 	.byte	0x08
	.zero		1


	//   ....[35]....
        /*02b0*/ 	.word	0x00000480
        /*02b4*/ 	.word	0x000000ff
        /*02b8*/ 	.word	0x00000218
        /*02bc*/ 	.short	0x0100
        /*02be*/ 	.byte	0x08
	.zero		1


	//   ....[36]....
        /*02c0*/ 	.word	0x00000490
        /*02c4*/ 	.word	0x000000ff
        /*02c8*/ 	.word	0x00000090
        /*02cc*/ 	.short	0x0100
        /*02ce*/ 	.byte	0x08
	.zero		1


	//   ....[37]....
        /*02d0*/ 	.word	0x000004a0
        /*02d4*/ 	.word	0x000000ff
        /*02d8*/ 	.word	0x00000220
        /*02dc*/ 	.short	0x0100
        /*02de*/ 	.byte	0x08
	.zero		1


	//   ....[38]....
        /*02e0*/ 	.word	0x000004b0
        /*02e4*/ 	.word	0x000000ff
        /*02e8*/ 	.word	0x00000098
        /*02ec*/ 	.short	0x0100
        /*02ee*/ 	.byte	0x08
	.zero		1


	//   ....[39]....
        /*02f0*/ 	.word	0x000004c0
        /*02f4*/ 	.word	0x000000ff
        /*02f8*/ 	.word	0x00000228
        /*02fc*/ 	.short	0x0100
        /*02fe*/ 	.byte	0x08
	.zero		1


	//   ....[40]....
        /*0300*/ 	.word	0x000004d0
        /*0304*/ 	.word	0x000000ff
        /*0308*/ 	.word	0x000000a0
        /*030c*/ 	.short	0x0100
        /*030e*/ 	.byte	0x08
	.zero		1


	//   ....[41]....
        /*0310*/ 	.word	0x000004e0
        /*0314*/ 	.word	0x000000ff
        /*0318*/ 	.word	0x00000230
        /*031c*/ 	.short	0x0100
        /*031e*/ 	.byte	0x08
	.zero		1


	//   ....[42]....
        /*0320*/ 	.word	0x000004f0
        /*0324*/ 	.word	0x000000ff
        /*0328*/ 	.word	0x000000a8
        /*032c*/ 	.short	0x0100
        /*032e*/ 	.byte	0x08
	.zero		1


	//   ....[43]....
        /*0330*/ 	.word	0x00000500
        /*0334*/ 	.word	0x000000ff
        /*0338*/ 	.word	0x00000238
        /*033c*/ 	.short	0x0100
        /*033e*/ 	.byte	0x08
	.zero		1


	//   ....[44]....
        /*0340*/ 	.word	0x00000510
        /*0344*/ 	.word	0x000000ff
        /*0348*/ 	.word	0x000000b0
        /*034c*/ 	.short	0x0100
        /*034e*/ 	.byte	0x08
	.zero		1


	//   ....[45]....
        /*0350*/ 	.word	0x00000520
        /*0354*/ 	.word	0x000000ff
        /*0358*/ 	.word	0x00000240
        /*035c*/ 	.short	0x0100
        /*035e*/ 	.byte	0x08
	.zero		1


	//   ....[46]....
        /*0360*/ 	.word	0x00000530
        /*0364*/ 	.word	0x000000ff
        /*0368*/ 	.word	0x000000b8
        /*036c*/ 	.short	0x0100
        /*036e*/ 	.byte	0x08
	.zero		1


	//   ....[47]....
        /*0370*/ 	.word	0x00000540
        /*0374*/ 	.word	0x000000ff
        /*0378*/ 	.word	0x00000248
        /*037c*/ 	.short	0x0100
        /*037e*/ 	.byte	0x08
	.zero		1


	//   ....[48]....
        /*0380*/ 	.word	0x00000550
        /*0384*/ 	.word	0x000000ff
        /*0388*/ 	.word	0x000000c0
        /*038c*/ 	.short	0x0100
        /*038e*/ 	.byte	0x08
	.zero		1


	//   ....[49]....
        /*0390*/ 	.word	0x00000560
        /*0394*/ 	.word	0x000000ff
        /*0398*/ 	.word	0x00000250
        /*039c*/ 	.short	0x0100
        /*039e*/ 	.byte	0x08
	.zero		1


	//   ....[50]....
        /*03a0*/ 	.word	0x00000570
        /*03a4*/ 	.word	0x000000ff
        /*03a8*/ 	.word	0x000000c8
        /*03ac*/ 	.short	0x0100
        /*03ae*/ 	.byte	0x08
	.zero		1


	//   ....[51]....
        /*03b0*/ 	.word	0x00000580
        /*03b4*/ 	.word	0x000000ff
        /*03b8*/ 	.word	0x00000258
        /*03bc*/ 	.short	0x0100
        /*03be*/ 	.byte	0x08
	.zero		1


	//   ....[52]....
        /*03c0*/ 	.word	0x00000590
        /*03c4*/ 	.word	0x000000ff
        /*03c8*/ 	.word	0x000000d0
        /*03cc*/ 	.short	0x0100
        /*03ce*/ 	.byte	0x08
	.zero		1


	//   ....[53]....
        /*03d0*/ 	.word	0x000005a0
        /*03d4*/ 	.word	0x000000ff
        /*03d8*/ 	.word	0x00000260
        /*03dc*/ 	.short	0x0100
        /*03de*/ 	.byte	0x08
	.zero		1


	//   ....[54]....
        /*03e0*/ 	.word	0x000005b0
        /*03e4*/ 	.word	0x000000ff
        /*03e8*/ 	.word	0x000000d8
        /*03ec*/ 	.short	0x0100
        /*03ee*/ 	.byte	0x08
	.zero		1


	//   ....[55]....
        /*03f0*/ 	.word	0x000005c0
        /*03f4*/ 	.word	0x000000ff
        /*03f8*/ 	.word	0x00000268
        /*03fc*/ 	.short	0x0100
        /*03fe*/ 	.byte	0x08
	.zero		1


	//   ....[56]....
        /*0400*/ 	.word	0x000005d0
        /*0404*/ 	.word	0x000000ff
        /*0408*/ 	.word	0x000000e0
        /*040c*/ 	.short	0x0100
        /*040e*/ 	.byte	0x08
	.zero		1


	//   ....[57]....
        /*0410*/ 	.word	0x000005e0
        /*0414*/ 	.word	0x000000ff
        /*0418*/ 	.word	0x00000270
        /*041c*/ 	.short	0x0100
        /*041e*/ 	.byte	0x08
	.zero		1


	//   ....[58]....
        /*0420*/ 	.word	0x000005f0
        /*0424*/ 	.word	0x000000ff
        /*0428*/ 	.word	0x000000e8
        /*042c*/ 	.short	0x0100
        /*042e*/ 	.byte	0x08
	.zero		1


	//   ....[59]....
        /*0430*/ 	.word	0x00000600
        /*0434*/ 	.word	0x000000ff
        /*0438*/ 	.word	0x00000278
        /*043c*/ 	.short	0x0100
        /*043e*/ 	.byte	0x08
	.zero		1


	//   ....[60]....
        /*0440*/ 	.word	0x00000610
        /*0444*/ 	.word	0x000000ff
        /*0448*/ 	.word	0x000000f0
        /*044c*/ 	.short	0x0100
        /*044e*/ 	.byte	0x08
	.zero		1


	//   ....[61]....
        /*0450*/ 	.word	0x00000620
        /*0454*/ 	.word	0x000000ff
        /*0458*/ 	.word	0x00000280
        /*045c*/ 	.short	0x0100
        /*045e*/ 	.byte	0x08
	.zero		1


	//   ....[62]....
        /*0460*/ 	.word	0x00000630
        /*0464*/ 	.word	0x000000ff
        /*0468*/ 	.word	0x000000f8
        /*046c*/ 	.short	0x0100
        /*046e*/ 	.byte	0x08
	.zero		1


	//   ....[63]....
        /*0470*/ 	.word	0x00000640
        /*0474*/ 	.word	0x000000ff
        /*0478*/ 	.word	0x00000288
        /*047c*/ 	.short	0x0100
        /*047e*/ 	.byte	0x08
	.zero		1


	//   ....[64]....
        /*0480*/ 	.word	0x00000650
        /*0484*/ 	.word	0x000000ff
        /*0488*/ 	.word	0x00000100
        /*048c*/ 	.short	0x0100
        /*048e*/ 	.byte	0x08
	.zero		1


	//   ....[65]....
        /*0490*/ 	.word	0x00000660
        /*0494*/ 	.word	0x000000ff
        /*0498*/ 	.word	0x00000290
        /*049c*/ 	.short	0x0100
        /*049e*/ 	.byte	0x08
	.zero		1


	//   ....[66]....
        /*04a0*/ 	.word	0x00000670
        /*04a4*/ 	.word	0x000000ff
        /*04a8*/ 	.word	0x00000108
        /*04ac*/ 	.short	0x0100
        /*04ae*/ 	.byte	0x08
	.zero		1


	//   ....[67]....
        /*04b0*/ 	.word	0x00000680
        /*04b4*/ 	.word	0x000000ff
        /*04b8*/ 	.word	0x00000298
        /*04bc*/ 	.short	0x0100
        /*04be*/ 	.byte	0x08
	.zero		1


	//   ....[68]....
        /*04c0*/ 	.word	0x00000690
        /*04c4*/ 	.word	0x000000ff
        /*04c8*/ 	.word	0x00000110
        /*04cc*/ 	.short	0x0100
        /*04ce*/ 	.byte	0x08
	.zero		1


	//   ....[69]....
        /*04d0*/ 	.word	0x000006a0
        /*04d4*/ 	.word	0x000000ff
        /*04d8*/ 	.word	0x000002a0
        /*04dc*/ 	.short	0x0100
        /*04de*/ 	.byte	0x08
	.zero		1


	//   ....[70]....
        /*04e0*/ 	.word	0x000006b0
        /*04e4*/ 	.word	0x000000ff
        /*04e8*/ 	.word	0x00000118
        /*04ec*/ 	.short	0x0100
        /*04ee*/ 	.byte	0x08
	.zero		1


	//   ....[71]....
        /*04f0*/ 	.word	0x000006c0
        /*04f4*/ 	.word	0x000000ff
        /*04f8*/ 	.word	0x000002a8
        /*04fc*/ 	.short	0x0100
        /*04fe*/ 	.byte	0x08
	.zero		1


	//   ....[72]....
        /*0500*/ 	.word	0x000006d0
        /*0504*/ 	.word	0x000000ff
        /*0508*/ 	.word	0x00000120
        /*050c*/ 	.short	0x0100
        /*050e*/ 	.byte	0x08
	.zero		1


	//   ....[73]....
        /*0510*/ 	.word	0x000006e0
        /*0514*/ 	.word	0x000000ff
        /*0518*/ 	.word	0x000002b0
        /*051c*/ 	.short	0x0100
        /*051e*/ 	.byte	0x08
	.zero		1


	//   ....[74]....
        /*0520*/ 	.word	0x000006f0
        /*0524*/ 	.word	0x000000ff
        /*0528*/ 	.word	0x00000128
        /*052c*/ 	.short	0x0100
        /*052e*/ 	.byte	0x08
	.zero		1


	//   ....[75]....
        /*0530*/ 	.word	0x00000700
        /*0534*/ 	.word	0x000000ff
        /*0538*/ 	.word	0x000002b8
        /*053c*/ 	.short	0x0100
        /*053e*/ 	.byte	0x08
	.zero		1


	//   ....[76]....
        /*0540*/ 	.word	0x00000710
        /*0544*/ 	.word	0x000000ff
        /*0548*/ 	.word	0x00000130
        /*054c*/ 	.short	0x0100
        /*054e*/ 	.byte	0x08
	.zero		1


	//   ....[77]....
        /*0550*/ 	.word	0x00000720
        /*0554*/ 	.word	0x000000ff
        /*0558*/ 	.word	0x000002c0
        /*055c*/ 	.short	0x0100
        /*055e*/ 	.byte	0x08
	.zero		1


	//   ....[78]....
        /*0560*/ 	.word	0x00000730
        /*0564*/ 	.word	0x000000ff
        /*0568*/ 	.word	0x00000138
        /*056c*/ 	.short	0x0100
        /*056e*/ 	.byte	0x08
	.zero		1


	//   ....[79]....
        /*0570*/ 	.word	0x00000740
        /*0574*/ 	.word	0x000000ff
        /*0578*/ 	.word	0x000002c8
        /*057c*/ 	.short	0x0100
        /*057e*/ 	.byte	0x08
	.zero		1


	//   ....[80]....
        /*0580*/ 	.word	0x00000750
        /*0584*/ 	.word	0x000000ff
        /*0588*/ 	.word	0x00000140
        /*058c*/ 	.short	0x0100
        /*058e*/ 	.byte	0x08
	.zero		1


	//   ....[81]....
        /*0590*/ 	.word	0x00000760
        /*0594*/ 	.word	0x000000ff
        /*0598*/ 	.word	0x000002d0
        /*059c*/ 	.short	0x0100
        /*059e*/ 	.byte	0x08
	.zero		1


	//   ....[82]....
        /*05a0*/ 	.word	0x00000770
        /*05a4*/ 	.word	0x000000ff
        /*05a8*/ 	.word	0x00000148
        /*05ac*/ 	.short	0x0100
        /*05ae*/ 	.byte	0x08
	.zero		1


	//   ....[83]....
        /*05b0*/ 	.word	0x00000780
        /*05b4*/ 	.word	0x000000ff
        /*05b8*/ 	.word	0x000002d8
        /*05bc*/ 	.short	0x0100
        /*05be*/ 	.byte	0x08
	.zero		1


	//   ....[84]....
        /*05c0*/ 	.word	0x00000790
        /*05c4*/ 	.word	0x000000ff
        /*05c8*/ 	.word	0x00000150
        /*05cc*/ 	.short	0x0100
        /*05ce*/ 	.byte	0x08
	.zero		1


	//   ....[85]....
        /*05d0*/ 	.word	0x000007a0
        /*05d4*/ 	.word	0x000000ff
        /*05d8*/ 	.word	0x000002e0
        /*05dc*/ 	.short	0x0100
        /*05de*/ 	.byte	0x08
	.zero		1


	//   ....[86]....
        /*05e0*/ 	.word	0x000007b0
        /*05e4*/ 	.word	0x000000ff
        /*05e8*/ 	.word	0x00000158
        /*05ec*/ 	.short	0x0100
        /*05ee*/ 	.byte	0x08
	.zero		1


	//   ....[87]....
        /*05f0*/ 	.word	0x000007c0
        /*05f4*/ 	.word	0x000000ff
        /*05f8*/ 	.word	0x000002e8
        /*05fc*/ 	.short	0x0100
        /*05fe*/ 	.byte	0x08
	.zero		1


	//   ....[88]....
        /*0600*/ 	.word	0x000007d0
        /*0604*/ 	.word	0x000000ff
        /*0608*/ 	.word	0x00000160
        /*060c*/ 	.short	0x0100
        /*060e*/ 	.byte	0x08
	.zero		1


	//   ....[89]....
        /*0610*/ 	.word	0x000007e0
        /*0614*/ 	.word	0x000000ff
        /*0618*/ 	.word	0x000002f0
        /*061c*/ 	.short	0x0100
        /*061e*/ 	.byte	0x08
	.zero		1


	//   ....[90]....
        /*0620*/ 	.word	0x000007f0
        /*0624*/ 	.word	0x000000ff
        /*0628*/ 	.word	0x00000168
        /*062c*/ 	.short	0x0100
        /*062e*/ 	.byte	0x08
	.zero		1


	//   ....[91]....
        /*0630*/ 	.word	0x00000800
        /*0634*/ 	.word	0x000000ff
        /*0638*/ 	.word	0x000002f8
        /*063c*/ 	.short	0x0100
        /*063e*/ 	.byte	0x08
	.zero		1


	//   ....[92]....
        /*0640*/ 	.word	0x00000810
        /*0644*/ 	.word	0x000000ff
        /*0648*/ 	.word	0x00000170
        /*064c*/ 	.short	0x0100
        /*064e*/ 	.byte	0x08
	.zero		1


	//   ....[93]....
        /*0650*/ 	.word	0x00000820
        /*0654*/ 	.word	0x000000ff
        /*0658*/ 	.word	0x00000300
        /*065c*/ 	.short	0x0100
        /*065e*/ 	.byte	0x08
	.zero		1


	//   ....[94]....
        /*0660*/ 	.word	0x00000830
        /*0664*/ 	.word	0x000000ff
        /*0668*/ 	.word	0x00000178
        /*066c*/ 	.short	0x0100
        /*066e*/ 	.byte	0x08
	.zero		1


	//   ....[95]....
        /*0670*/ 	.word	0x00000840
        /*0674*/ 	.word	0x000000ff
        /*0678*/ 	.word	0x00000308
        /*067c*/ 	.short	0x0100
        /*067e*/ 	.byte	0x08
	.zero		1


	//   ....[96]....
        /*0680*/ 	.word	0x00000850
        /*0684*/ 	.word	0x000000ff
        /*0688*/ 	.word	0x00000180
        /*068c*/ 	.short	0x0100
        /*068e*/ 	.byte	0x08
	.zero		1


	//   ....[97]....
        /*0690*/ 	.word	0x00000860
        /*0694*/ 	.word	0x000000ff
        /*0698*/ 	.word	0x00000310
        /*069c*/ 	.short	0x0100
        /*069e*/ 	.byte	0x08
	.zero		1


	//   ....[98]....
        /*06a0*/ 	.word	0x00000870
        /*06a4*/ 	.word	0x000000ff
        /*06a8*/ 	.word	0x00000188
        /*06ac*/ 	.short	0x0100
        /*06ae*/ 	.byte	0x08
	.zero		1


	//   ....[99]....
        /*06b0*/ 	.word	0x00000880
        /*06b4*/ 	.word	0x000000ff
        /*06b8*/ 	.word	0x00000318
        /*06bc*/ 	.short	0x0100
        /*06be*/ 	.byte	0x08
	.zero		1


	//   ....[100]....
        /*06c0*/ 	.word	0x00000b50
        /*06c4*/ 	.word	0x000000ff
        /*06c8*/ 	.word	0x00000330
        /*06cc*/ 	.short	0x0100
        /*06ce*/ 	.byte	0x08
	.zero		1


	//   ....[101]....
        /*06d0*/ 	.word	0x00000bb0
        /*06d4*/ 	.word	0x000000ff
        /*06d8*/ 	.word	0x00000338
        /*06dc*/ 	.short	0x0100
        /*06de*/ 	.byte	0x08
	.zero		1


	//   ....[102]....
        /*06e0*/ 	.word	0x00001a20
        /*06e4*/ 	.word	0x00000003
        /*06e8*/ 	.word	0x00000000
        /*06ec*/ 	.short	0x010a
        /*06ee*/ 	.byte	0x3f
	.zero		1


	//   ....[103]....
        /*06f0*/ 	.word	0x00001a80
        /*06f4*/ 	.word	0x00000003
        /*06f8*/ 	.word	0x00000000
        /*06fc*/ 	.short	0x010a
        /*06fe*/ 	.byte	0x3f
	.zero		1


	//   ....[104]....
        /*0700*/ 	.word	0x00001c30
        /*0704*/ 	.word	0x000000ff
        /*0708*/ 	.word	0x00000000
        /*070c*/ 	.short	0x010a
        /*070e*/ 	.byte	0x04
	.zero		1


	//   ....[105]....
        /*0710*/ 	.word	0x00001c70
        /*0714*/ 	.word	0x000000ff
        /*0718*/ 	.word	0x00000000
        /*071c*/ 	.short	0x010a
        /*071e*/ 	.byte	0x04
	.zero		1


	//   ....[106]....
        /*0720*/ 	.word	0x00001d60
        /*0724*/ 	.word	0x000000ff
        /*0728*/ 	.word	0x00000000
        /*072c*/ 	.short	0x0101
        /*072e*/ 	.byte	0x04
	.zero		1


	//   ....[107]....
        /*0730*/ 	.word	0x00001f10
        /*0734*/ 	.word	0x000000ff
        /*0738*/ 	.word	0x00000000
        /*073c*/ 	.short	0x0101
        /*073e*/ 	.byte	0x06
	.zero		1


	//   ....[108]....
        /*0740*/ 	.word	0x00003b40
        /*0744*/ 	.word	0x0000000e
        /*0748*/ 	.word	0x00000190
        /*074c*/ 	.short	0x010a
        /*074e*/ 	.byte	0x3f
	.zero		1


	//   ....[109]....
        /*0750*/ 	.word	0x00003ed0
        /*0754*/ 	.word	0x00000005
        /*0758*/ 	.word	0x00000338
        /*075c*/ 	.short	0x0101
        /*075e*/ 	.byte	0x3f
	.zero		1


	//   ....[110]....
        /*0760*/ 	.word	0x00004610
        /*0764*/ 	.word	0x00000007
        /*0768*/ 	.word	0x00000000
        /*076c*/ 	.short	0x010a
        /*076e*/ 	.byte	0x3f
	.zero		1


	//   ....[111]....
        /*0770*/ 	.word	0x00004690
        /*0774*/ 	.word	0x00000008
        /*0778*/ 	.word	0x00000000
        /*077c*/ 	.short	0x010a
        /*077e*/ 	.byte	0x3f
	.zero		1


	//   ....[112]....
        /*0780*/ 	.word	0x00004720
        /*0784*/ 	.word	0x00000009
        /*0788*/ 	.word	0x00000000
        /*078c*/ 	.short	0x010a
        /*078e*/ 	.byte	0x3f
	.zero		1


	//   ....[113]....
        /*0790*/ 	.word	0x000047b0
        /*0794*/ 	.word	0x00000008
        /*0798*/ 	.word	0x00000000
        /*079c*/ 	.short	0x010a
        /*079e*/ 	.byte	0x3f
	.zero		1


	//   ....[114]....
        /*07a0*/ 	.word	0x00004840
        /*07a4*/ 	.word	0x00000009
        /*07a8*/ 	.word	0x00000000
        /*07ac*/ 	.short	0x010a
        /*07ae*/ 	.byte	0x3f
	.zero		1


	//   ....[115]....
        /*07b0*/ 	.word	0x000048d0
        /*07b4*/ 	.word	0x00000008
        /*07b8*/ 	.word	0x00000000
        /*07bc*/ 	.short	0x010a
        /*07be*/ 	.byte	0x3f
	.zero		1


	//   ....[116]....
        /*07c0*/ 	.word	0x00004960
        /*07c4*/ 	.word	0x00000009
        /*07c8*/ 	.word	0x00000000
        /*07cc*/ 	.short	0x010a
        /*07ce*/ 	.byte	0x3f
	.zero		1


	//   ....[117]....
        /*07d0*/ 	.word	0x000049f0
        /*07d4*/ 	.word	0x00000008
        /*07d8*/ 	.word	0x00000000
        /*07dc*/ 	.short	0x010a
        /*07de*/ 	.byte	0x3f
	.zero		1


	//   ....[118]....
        /*07e0*/ 	.word	0x00004a80
        /*07e4*/ 	.word	0x00000009
        /*07e8*/ 	.word	0x00000000
        /*07ec*/ 	.short	0x010a
        /*07ee*/ 	.byte	0x3f
	.zero		1


	//   ....[119]....
        /*07f0*/ 	.word	0x00004b10
        /*07f4*/ 	.word	0x00000008
        /*07f8*/ 	.word	0x00000000
        /*07fc*/ 	.short	0x010a
        /*07fe*/ 	.byte	0x3f
	.zero		1


	//   ....[120]....
        /*0800*/ 	.word	0x00004ba0
        /*0804*/ 	.word	0x00000009
        /*0808*/ 	.word	0x00000000
        /*080c*/ 	.short	0x010a
        /*080e*/ 	.byte	0x3f
	.zero		1


	//   ....[121]....
        /*0810*/ 	.word	0x00004c30
        /*0814*/ 	.word	0x00000008
        /*0818*/ 	.word	0x00000000
        /*081c*/ 	.short	0x010a
        /*081e*/ 	.byte	0x3f
	.zero		1


	//   ....[122]....
        /*0820*/ 	.word	0x00004cc0
        /*0824*/ 	.word	0x00000009
        /*0828*/ 	.word	0x00000000
        /*082c*/ 	.short	0x010a
        /*082e*/ 	.byte	0x3f
	.zero		1


	//   ....[123]....
        /*0830*/ 	.word	0x00004d50
        /*0834*/ 	.word	0x00000008
        /*0838*/ 	.word	0x00000000
        /*083c*/ 	.short	0x010a
        /*083e*/ 	.byte	0x3f
	.zero		1


	//   ....[124]....
        /*0840*/ 	.word	0x00004de0
        /*0844*/ 	.word	0x00000009
        /*0848*/ 	.word	0x00000000
        /*084c*/ 	.short	0x010a
        /*084e*/ 	.byte	0x3f
	.zero		1


	//   ....[125]....
        /*0850*/ 	.word	0x00004e70
        /*0854*/ 	.word	0x00000008
        /*0858*/ 	.word	0x00000000
        /*085c*/ 	.short	0x010a
        /*085e*/ 	.byte	0x3f
	.zero		1


	//   ....[126]....
        /*0860*/ 	.word	0x00004f00
        /*0864*/ 	.word	0x00000009
        /*0868*/ 	.word	0x00000000
        /*086c*/ 	.short	0x010a
        /*086e*/ 	.byte	0x3f
	.zero		1


	//   ....[127]....
        /*0870*/ 	.word	0x00004f90
        /*0874*/ 	.word	0x00000008
        /*0878*/ 	.word	0x00000000
        /*087c*/ 	.short	0x010a
        /*087e*/ 	.byte	0x3f
	.zero		1


	//   ....[128]....
        /*0880*/ 	.word	0x00005020
        /*0884*/ 	.word	0x00000009
        /*0888*/ 	.word	0x00000000
        /*088c*/ 	.short	0x010a
        /*088e*/ 	.byte	0x3f
	.zero		1


	//   ....[129]....
        /*0890*/ 	.word	0x000050b0
        /*0894*/ 	.word	0x00000008
        /*0898*/ 	.word	0x00000000
        /*089c*/ 	.short	0x010a
        /*089e*/ 	.byte	0x3f
	.zero		1


	//   ....[130]....
        /*08a0*/ 	.word	0x00005140
        /*08a4*/ 	.word	0x00000009
        /*08a8*/ 	.word	0x00000000
        /*08ac*/ 	.short	0x010a
        /*08ae*/ 	.byte	0x3f
	.zero		1


	//   ....[131]....
        /*08b0*/ 	.word	0x000051d0
        /*08b4*/ 	.word	0x00000008
        /*08b8*/ 	.word	0x00000000
        /*08bc*/ 	.short	0x010a
        /*08be*/ 	.byte	0x3f
	.zero		1


	//   ....[132]....
        /*08c0*/ 	.word	0x00005260
        /*08c4*/ 	.word	0x00000009
        /*08c8*/ 	.word	0x00000000
        /*08cc*/ 	.short	0x010a
        /*08ce*/ 	.byte	0x3f
	.zero		1


	//   ....[133]....
        /*08d0*/ 	.word	0x000052f0
        /*08d4*/ 	.word	0x00000008
        /*08d8*/ 	.word	0x00000000
        /*08dc*/ 	.short	0x010a
        /*08de*/ 	.byte	0x3f
	.zero		1


	//   ....[134]....
        /*08e0*/ 	.word	0x00005380
        /*08e4*/ 	.word	0x00000009
        /*08e8*/ 	.word	0x00000000
        /*08ec*/ 	.short	0x010a
        /*08ee*/ 	.byte	0x3f
	.zero		1


	//   ....[135]....
        /*08f0*/ 	.word	0x00005410
        /*08f4*/ 	.word	0x00000008
        /*08f8*/ 	.word	0x00000000
        /*08fc*/ 	.short	0x010a
        /*08fe*/ 	.byte	0x3f
	.zero		1


	//   ....[136]....
        /*0900*/ 	.word	0x000054a0
        /*0904*/ 	.word	0x00000009
        /*0908*/ 	.word	0x00000000
        /*090c*/ 	.short	0x010a
        /*090e*/ 	.byte	0x3f
	.zero		1


	//   ....[137]....
        /*0910*/ 	.word	0x00005530
        /*0914*/ 	.word	0x00000008
        /*0918*/ 	.word	0x00000000
        /*091c*/ 	.short	0x010a
        /*091e*/ 	.byte	0x3f
	.zero		1


	//   ....[138]....
        /*0920*/ 	.word	0x000055c0
        /*0924*/ 	.word	0x00000009
        /*0928*/ 	.word	0x00000000
        /*092c*/ 	.short	0x010a
        /*092e*/ 	.byte	0x3f
	.zero		1


	//   ....[139]....
        /*0930*/ 	.word	0x00005650
        /*0934*/ 	.word	0x00000008
        /*0938*/ 	.word	0x00000000
        /*093c*/ 	.short	0x010a
        /*093e*/ 	.byte	0x3f
	.zero		1


	//   ....[140]....
        /*0940*/ 	.word	0x000056e0
        /*0944*/ 	.word	0x00000009
        /*0948*/ 	.word	0x00000000
        /*094c*/ 	.short	0x010a
        /*094e*/ 	.byte	0x3f
	.zero		1


	//   ....[141]....
        /*0950*/ 	.word	0x00005770
        /*0954*/ 	.word	0x00000008
        /*0958*/ 	.word	0x00000000
        /*095c*/ 	.short	0x010a
        /*095e*/ 	.byte	0x3f
	.zero		1


	//   ....[142]....
        /*0960*/ 	.word	0x00005800
        /*0964*/ 	.word	0x00000009
        /*0968*/ 	.word	0x00000000
        /*096c*/ 	.short	0x010a
        /*096e*/ 	.byte	0x3f
	.zero		1


	//   ....[143]....
        /*0970*/ 	.word	0x00005890
        /*0974*/ 	.word	0x00000008
        /*0978*/ 	.word	0x00000000
        /*097c*/ 	.short	0x010a
        /*097e*/ 	.byte	0x3f
	.zero		1


	//   ....[144]....
        /*0980*/ 	.word	0x00005920
        /*0984*/ 	.word	0x00000009
        /*0988*/ 	.word	0x00000000
        /*098c*/ 	.short	0x010a
        /*098e*/ 	.byte	0x3f
	.zero		1


	//   ....[145]....
        /*0990*/ 	.word	0x000059b0
        /*0994*/ 	.word	0x00000008
        /*0998*/ 	.word	0x00000000
        /*099c*/ 	.short	0x010a
        /*099e*/ 	.byte	0x3f
	.zero		1


	//   ....[146]....
        /*09a0*/ 	.word	0x00005a40
        /*09a4*/ 	.word	0x00000009
        /*09a8*/ 	.word	0x00000000
        /*09ac*/ 	.short	0x010a
        /*09ae*/ 	.byte	0x3f
	.zero		1


	//   ....[147]....
        /*09b0*/ 	.word	0x00005ad0
        /*09b4*/ 	.word	0x00000008
        /*09b8*/ 	.word	0x00000000
        /*09bc*/ 	.short	0x010a
        /*09be*/ 	.byte	0x3f
	.zero		1


	//   ....[148]....
        /*09c0*/ 	.word	0x00005b60
        /*09c4*/ 	.word	0x00000009
        /*09c8*/ 	.word	0x00000000
        /*09cc*/ 	.short	0x010a
        /*09ce*/ 	.byte	0x3f
	.zero		1


	//   ....[149]....
        /*09d0*/ 	.word	0x00005bf0
        /*09d4*/ 	.word	0x00000008
        /*09d8*/ 	.word	0x00000000
        /*09dc*/ 	.short	0x010a
        /*09de*/ 	.byte	0x3f
	.zero		1


	//   ....[150]....
        /*09e0*/ 	.word	0x00005c80
        /*09e4*/ 	.word	0x00000009
        /*09e8*/ 	.word	0x00000000
        /*09ec*/ 	.short	0x010a
        /*09ee*/ 	.byte	0x3f
	.zero		1


	//   ....[151]....
        /*09f0*/ 	.word	0x00005d10
        /*09f4*/ 	.word	0x00000008
        /*09f8*/ 	.word	0x00000000
        /*09fc*/ 	.short	0x010a
        /*09fe*/ 	.byte	0x3f
	.zero		1


	//   ....[152]....
        /*0a00*/ 	.word	0x00005da0
        /*0a04*/ 	.word	0x00000009
        /*0a08*/ 	.word	0x00000000
        /*0a0c*/ 	.short	0x010a
        /*0a0e*/ 	.byte	0x3f
	.zero		1


	//   ....[153]....
        /*0a10*/ 	.word	0x00005e30
        /*0a14*/ 	.word	0x00000008
        /*0a18*/ 	.word	0x00000000
        /*0a1c*/ 	.short	0x010a
        /*0a1e*/ 	.byte	0x3f
	.zero		1


	//   ....[154]....
        /*0a20*/ 	.word	0x00005ec0
        /*0a24*/ 	.word	0x00000009
        /*0a28*/ 	.word	0x00000000
        /*0a2c*/ 	.short	0x010a
        /*0a2e*/ 	.byte	0x3f
	.zero		1


	//   ....[155]....
        /*0a30*/ 	.word	0x00005f50
        /*0a34*/ 	.word	0x00000008
        /*0a38*/ 	.word	0x00000000
        /*0a3c*/ 	.short	0x010a
        /*0a3e*/ 	.byte	0x3f
	.zero		1


	//   ....[156]....
        /*0a40*/ 	.word	0x00005fe0
        /*0a44*/ 	.word	0x00000009
        /*0a48*/ 	.word	0x00000000
        /*0a4c*/ 	.short	0x010a
        /*0a4e*/ 	.byte	0x3f
	.zero		1


	//   ....[157]....
        /*0a50*/ 	.word	0x00006070
        /*0a54*/ 	.word	0x00000008
        /*0a58*/ 	.word	0x00000000
        /*0a5c*/ 	.short	0x010a
        /*0a5e*/ 	.byte	0x3f
	.zero		1


	//   ....[158]....
        /*0a60*/ 	.word	0x00006100
        /*0a64*/ 	.word	0x0000000b
        /*0a68*/ 	.word	0x00000000
        /*0a6c*/ 	.short	0x010a
        /*0a6e*/ 	.byte	0x3f
	.zero		1


	//   ....[159]....
        /*0a70*/ 	.word	0x00006190
        /*0a74*/ 	.word	0x00000003
        /*0a78*/ 	.word	0x00000000
        /*0a7c*/ 	.short	0x010a
        /*0a7e*/ 	.byte	0x3f
	.zero		1


	//   ....[160]....
        /*0a80*/ 	.word	0x000061f0
        /*0a84*/ 	.word	0x00000003
        /*0a88*/ 	.word	0x00000000
        /*0a8c*/ 	.short	0x010a
        /*0a8e*/ 	.byte	0x3f
	.zero		1


	//   ....[161]....
        /*0a90*/ 	.word	0x00006250
        /*0a94*/ 	.word	0x00000003
        /*0a98*/ 	.word	0x00000000
        /*0a9c*/ 	.short	0x010a
        /*0a9e*/ 	.byte	0x3f
	.zero		1


	//   ....[162]....
        /*0aa0*/ 	.word	0x00006320
        /*0aa4*/ 	.word	0x0000000e
        /*0aa8*/ 	.word	0x00000190
        /*0aac*/ 	.short	0x010a
        /*0aae*/ 	.byte	0x3f
	.zero		1


	//   ....[163]....
        /*0ab0*/ 	.word	0x000063f0
        /*0ab4*/ 	.word	0x00000007
        /*0ab8*/ 	.word	0x00000000
        /*0abc*/ 	.short	0x010a
        /*0abe*/ 	.byte	0x3f
	.zero		1


	//   ....[164]....
        /*0ac0*/ 	.word	0x00006440
        /*0ac4*/ 	.word	0x00000008
        /*0ac8*/ 	.word	0x00000000
        /*0acc*/ 	.short	0x010a
        /*0ace*/ 	.byte	0x3f
	.zero		1


	//   ....[165]....
        /*0ad0*/ 	.word	0x00006490
        /*0ad4*/ 	.word	0x00000009
        /*0ad8*/ 	.word	0x00000000
        /*0adc*/ 	.short	0x010a
        /*0ade*/ 	.byte	0x3f
	.zero		1


	//   ....[166]....
        /*0ae0*/ 	.word	0x000064e0
        /*0ae4*/ 	.word	0x00000008
        /*0ae8*/ 	.word	0x00000000
        /*0aec*/ 	.short	0x010a
        /*0aee*/ 	.byte	0x3f
	.zero		1


	//   ....[167]....
        /*0af0*/ 	.word	0x00006530
        /*0af4*/ 	.word	0x00000009
        /*0af8*/ 	.word	0x00000000
        /*0afc*/ 	.short	0x010a
        /*0afe*/ 	.byte	0x3f
	.zero		1


	//   ....[168]....
        /*0b00*/ 	.word	0x00006580
        /*0b04*/ 	.word	0x00000008
        /*0b08*/ 	.word	0x00000000
        /*0b0c*/ 	.short	0x010a
        /*0b0e*/ 	.byte	0x3f
	.zero		1


	//   ....[169]....
        /*0b10*/ 	.word	0x000065d0
        /*0b14*/ 	.word	0x00000009
        /*0b18*/ 	.word	0x00000000
        /*0b1c*/ 	.short	0x010a
        /*0b1e*/ 	.byte	0x3f
	.zero		1


	//   ....[170]....
        /*0b20*/ 	.word	0x00006620
        /*0b24*/ 	.word	0x00000008
        /*0b28*/ 	.word	0x00000000
        /*0b2c*/ 	.short	0x010a
        /*0b2e*/ 	.byte	0x3f
	.zero		1


	//   ....[171]....
        /*0b30*/ 	.word	0x00006670
        /*0b34*/ 	.word	0x00000009
        /*0b38*/ 	.word	0x00000000
        /*0b3c*/ 	.short	0x010a
        /*0b3e*/ 	.byte	0x3f
	.zero		1


	//   ....[172]....
        /*0b40*/ 	.word	0x000066c0
        /*0b44*/ 	.word	0x00000008
        /*0b48*/ 	.word	0x00000000
        /*0b4c*/ 	.short	0x010a
        /*0b4e*/ 	.byte	0x3f
	.zero		1


	//   ....[173]....
        /*0b50*/ 	.word	0x00006710
        /*0b54*/ 	.word	0x00000009
        /*0b58*/ 	.word	0x00000000
        /*0b5c*/ 	.short	0x010a
        /*0b5e*/ 	.byte	0x3f
	.zero		1


	//   ....[174]....
        /*0b60*/ 	.word	0x00006760
        /*0b64*/ 	.word	0x00000008
        /*0b68*/ 	.word	0x00000000
        /*0b6c*/ 	.short	0x010a
        /*0b6e*/ 	.byte	0x3f
	.zero		1


	//   ....[175]....
        /*0b70*/ 	.word	0x000067b0
        /*0b74*/ 	.word	0x00000009
        /*0b78*/ 	.word	0x00000000
        /*0b7c*/ 	.short	0x010a
        /*0b7e*/ 	.byte	0x3f
	.zero		1


	//   ....[176]....
        /*0b80*/ 	.word	0x00006800
        /*0b84*/ 	.word	0x00000008
        /*0b88*/ 	.word	0x00000000
        /*0b8c*/ 	.short	0x010a
        /*0b8e*/ 	.byte	0x3f
	.zero		1


	//   ....[177]....
        /*0b90*/ 	.word	0x00006850
        /*0b94*/ 	.word	0x00000009
        /*0b98*/ 	.word	0x00000000
        /*0b9c*/ 	.short	0x010a
        /*0b9e*/ 	.byte	0x3f
	.zero		1


	//   ....[178]....
        /*0ba0*/ 	.word	0x000068a0
        /*0ba4*/ 	.word	0x00000008
        /*0ba8*/ 	.word	0x00000000
        /*0bac*/ 	.short	0x010a
        /*0bae*/ 	.byte	0x3f
	.zero		1


	//   ....[179]....
        /*0bb0*/ 	.word	0x000068f0
        /*0bb4*/ 	.word	0x00000009
        /*0bb8*/ 	.word	0x00000000
        /*0bbc*/ 	.short	0x010a
        /*0bbe*/ 	.byte	0x3f
	.zero		1


	//   ....[180]....
        /*0bc0*/ 	.word	0x00006940
        /*0bc4*/ 	.word	0x00000008
        /*0bc8*/ 	.word	0x00000000
        /*0bcc*/ 	.short	0x010a
        /*0bce*/ 	.byte	0x3f
	.zero		1


	//   ....[181]....
        /*0bd0*/ 	.word	0x00006990
        /*0bd4*/ 	.word	0x00000009
        /*0bd8*/ 	.word	0x00000000
        /*0bdc*/ 	.short	0x010a
        /*0bde*/ 	.byte	0x3f
	.zero		1


	//   ....[182]....
        /*0be0*/ 	.word	0x000069e0
        /*0be4*/ 	.word	0x00000008
        /*0be8*/ 	.word	0x00000000
        /*0bec*/ 	.short	0x010a
        /*0bee*/ 	.byte	0x3f
	.zero		1


	//   ....[183]....
        /*0bf0*/ 	.word	0x00006a30
        /*0bf4*/ 	.word	0x00000009
        /*0bf8*/ 	.word	0x00000000
        /*0bfc*/ 	.short	0x010a
        /*0bfe*/ 	.byte	0x3f
	.zero		1


	//   ....[184]....
        /*0c00*/ 	.word	0x00006a80
        /*0c04*/ 	.word	0x00000008
        /*0c08*/ 	.word	0x00000000
        /*0c0c*/ 	.short	0x010a
        /*0c0e*/ 	.byte	0x3f
	.zero		1


	//   ....[185]....
        /*0c10*/ 	.word	0x00006ad0
        /*0c14*/ 	.word	0x00000009
        /*0c18*/ 	.word	0x00000000
        /*0c1c*/ 	.short	0x010a
        /*0c1e*/ 	.byte	0x3f
	.zero		1


	//   ....[186]....
        /*0c20*/ 	.word	0x00006b20
        /*0c24*/ 	.word	0x00000008
        /*0c28*/ 	.word	0x00000000
        /*0c2c*/ 	.short	0x010a
        /*0c2e*/ 	.byte	0x3f
	.zero		1


	//   ....[187]....
        /*0c30*/ 	.word	0x00006b70
        /*0c34*/ 	.word	0x00000009
        /*0c38*/ 	.word	0x00000000
        /*0c3c*/ 	.short	0x010a
        /*0c3e*/ 	.byte	0x3f
	.zero		1


	//   ....[188]....
        /*0c40*/ 	.word	0x00006bc0
        /*0c44*/ 	.word	0x00000008
        /*0c48*/ 	.word	0x00000000
        /*0c4c*/ 	.short	0x010a
        /*0c4e*/ 	.byte	0x3f
	.zero		1


	//   ....[189]....
        /*0c50*/ 	.word	0x00006c10
        /*0c54*/ 	.word	0x00000009
        /*0c58*/ 	.word	0x00000000
        /*0c5c*/ 	.short	0x010a
        /*0c5e*/ 	.byte	0x3f
	.zero		1


	//   ....[190]....
        /*0c60*/ 	.word	0x00006c60
        /*0c64*/ 	.word	0x00000008
        /*0c68*/ 	.word	0x00000000
        /*0c6c*/ 	.short	0x010a
        /*0c6e*/ 	.byte	0x3f
	.zero		1


	//   ....[191]....
        /*0c70*/ 	.word	0x00006cb0
        /*0c74*/ 	.word	0x00000009
        /*0c78*/ 	.word	0x00000000
        /*0c7c*/ 	.short	0x010a
        /*0c7e*/ 	.byte	0x3f
	.zero		1


	//   ....[192]....
        /*0c80*/ 	.word	0x00006d00
        /*0c84*/ 	.word	0x00000008
        /*0c88*/ 	.word	0x00000000
        /*0c8c*/ 	.short	0x010a
        /*0c8e*/ 	.byte	0x3f
	.zero		1


	//   ....[193]....
        /*0c90*/ 	.word	0x00006d50
        /*0c94*/ 	.word	0x00000009
        /*0c98*/ 	.word	0x00000000
        /*0c9c*/ 	.short	0x010a
        /*0c9e*/ 	.byte	0x3f
	.zero		1


	//   ....[194]....
        /*0ca0*/ 	.word	0x00006da0
        /*0ca4*/ 	.word	0x00000008
        /*0ca8*/ 	.word	0x00000000
        /*0cac*/ 	.short	0x010a
        /*0cae*/ 	.byte	0x3f
	.zero		1


	//   ....[195]....
        /*0cb0*/ 	.word	0x00006df0
        /*0cb4*/ 	.word	0x00000009
        /*0cb8*/ 	.word	0x00000000
        /*0cbc*/ 	.short	0x010a
        /*0cbe*/ 	.byte	0x3f
	.zero		1


	//   ....[196]....
        /*0cc0*/ 	.word	0x00006e40
        /*0cc4*/ 	.word	0x00000008
        /*0cc8*/ 	.word	0x00000000
        /*0ccc*/ 	.short	0x010a
        /*0cce*/ 	.byte	0x3f
	.zero		1


	//   ....[197]....
        /*0cd0*/ 	.word	0x00006e90
        /*0cd4*/ 	.word	0x00000009
        /*0cd8*/ 	.word	0x00000000
        /*0cdc*/ 	.short	0x010a
        /*0cde*/ 	.byte	0x3f
	.zero		1


	//   ....[198]....
        /*0ce0*/ 	.word	0x00006ee0
        /*0ce4*/ 	.word	0x00000008
        /*0ce8*/ 	.word	0x00000000
        /*0cec*/ 	.short	0x010a
        /*0cee*/ 	.byte	0x3f
	.zero		1


	//   ....[199]....
        /*0cf0*/ 	.word	0x00006f30
        /*0cf4*/ 	.word	0x00000009
        /*0cf8*/ 	.word	0x00000000
        /*0cfc*/ 	.short	0x010a
        /*0cfe*/ 	.byte	0x3f
	.zero		1


	//   ....[200]....
        /*0d00*/ 	.word	0x00006f80
        /*0d04*/ 	.word	0x00000008
        /*0d08*/ 	.word	0x00000000
        /*0d0c*/ 	.short	0x010a
        /*0d0e*/ 	.byte	0x3f
	.zero		1


	//   ....[201]....
        /*0d10*/ 	.word	0x00006fd0
        /*0d14*/ 	.word	0x00000009
        /*0d18*/ 	.word	0x00000000
        /*0d1c*/ 	.short	0x010a
        /*0d1e*/ 	.byte	0x3f
	.zero		1


	//   ....[202]....
        /*0d20*/ 	.word	0x00007020
        /*0d24*/ 	.word	0x00000008
        /*0d28*/ 	.word	0x00000000
        /*0d2c*/ 	.short	0x010a
        /*0d2e*/ 	.byte	0x3f
	.zero		1


	//   ....[203]....
        /*0d30*/ 	.word	0x00007070
        /*0d34*/ 	.word	0x00000009
        /*0d38*/ 	.word	0x00000000
        /*0d3c*/ 	.short	0x010a
        /*0d3e*/ 	.byte	0x3f
	.zero		1


	//   ....[204]....
        /*0d40*/ 	.word	0x000070c0
        /*0d44*/ 	.word	0x00000008
        /*0d48*/ 	.word	0x00000000
        /*0d4c*/ 	.short	0x010a
        /*0d4e*/ 	.byte	0x3f
	.zero		1


	//   ....[205]....
        /*0d50*/ 	.word	0x00007110
        /*0d54*/ 	.word	0x00000009
        /*0d58*/ 	.word	0x00000000
        /*0d5c*/ 	.short	0x010a
        /*0d5e*/ 	.byte	0x3f
	.zero		1


	//   ....[206]....
        /*0d60*/ 	.word	0x00007160
        /*0d64*/ 	.word	0x00000008
        /*0d68*/ 	.word	0x00000000
        /*0d6c*/ 	.short	0x010a
        /*0d6e*/ 	.byte	0x3f
	.zero		1


	//   ....[207]....
        /*0d70*/ 	.word	0x000071b0
        /*0d74*/ 	.word	0x00000009
        /*0d78*/ 	.word	0x00000000
        /*0d7c*/ 	.short	0x010a
        /*0d7e*/ 	.byte	0x3f
	.zero		1


	//   ....[208]....
        /*0d80*/ 	.word	0x00007200
        /*0d84*/ 	.word	0x00000008
        /*0d88*/ 	.word	0x00000000
        /*0d8c*/ 	.short	0x010a
        /*0d8e*/ 	.byte	0x3f
	.zero		1


	//   ....[209]....
        /*0d90*/ 	.word	0x00007250
        /*0d94*/ 	.word	0x00000009
        /*0d98*/ 	.word	0x00000000
        /*0d9c*/ 	.short	0x010a
        /*0d9e*/ 	.byte	0x3f
	.zero		1


	//   ....[210]....
        /*0da0*/ 	.word	0x000072a0
        /*0da4*/ 	.word	0x00000008
        /*0da8*/ 	.word	0x00000000
        /*0dac*/ 	.short	0x010a
        /*0dae*/ 	.byte	0x3f
	.zero		1


	//   ....[211]....
        /*0db0*/ 	.word	0x000072f0
        /*0db4*/ 	.word	0x0000000b
        /*0db8*/ 	.word	0x00000000
        /*0dbc*/ 	.short	0x010a
        /*0dbe*/ 	.byte	0x3f
	.zero		1


	//----- nvinfo : EIATTR_NUM_MBARRIERS
	.align		4
.L_35:
        /*0dc0*/ 	.byte	0x03, 0x38
        /*0dc2*/ 	.short	0x0066


	//----- nvinfo : EIATTR_EXIT_INSTR_OFFSETS
	.align		4
        /*0dc4*/ 	.byte	0x04, 0x1c
        /*0dc6*/ 	.short	(.L_37 - .L_36)


	//   ....[0]....
.L_36:
        /*0dc8*/ 	.word	0x00000c50


	//   ....[1]....
        /*0dcc*/ 	.word	0x00001510


	//   ....[2]....
        /*0dd0*/ 	.word	0x00003220


	//   ....[3]....
        /*0dd4*/ 	.word	0x00003850


	//   ....[4]....
        /*0dd8*/ 	.word	0x000061e0


	//----- nvinfo : EIATTR_MAX_THREADS
	.align		4
.L_37:
        /*0ddc*/ 	.byte	0x04, 0x05
        /*0dde*/ 	.short	(.L_39 - .L_38)
.L_38:
        /*0de0*/ 	.word	0x00000180
        /*0de4*/ 	.word	0x00000001
        /*0de8*/ 	.word	0x00000001


	//----- nvinfo : EIATTR_CRS_STACK_SIZE
	.align		4
.L_39:
        /*0dec*/ 	.byte	0x04, 0x1e
        /*0dee*/ 	.short	(.L_41 - .L_40)
.L_40:
        /*0df0*/ 	.word	0x00000000


	//----- nvinfo : EIATTR_CBANK_PARAM_SIZE
	.align		4
.L_41:
        /*0df4*/ 	.byte	0x03, 0x19
        /*0df6*/ 	.short	0x0470


	//----- nvinfo : EIATTR_PARAM_CBANK
	.align		4
        /*0df8*/ 	.byte	0x04, 0x0a
        /*0dfa*/ 	.short	(.L_43 - .L_42)
	.align		4
.L_42:
        /*0dfc*/ 	.word	index@(.nv.constant0._ZN7cutlass13device_kernelINS_4gemm6kernel13GemmUniversalIN4cute5tupleIJiiiiEEENS1_10collective13CollectiveMmaINS1_34MainloopSm90TmaGmmaWarpSpecializedILi50ENS5_IJNS4_1CILi1EEESB_SB_EEENS1_35KernelTmaWarpSpecializedCooperativeEEENS5_IJNSA_ILi128EEENSA_ILi16EEESG_EEENS_10bfloat16_tENS5_IJlSB_lEEESI_SJ_NS4_8TiledMMAINS4_8MMA_AtomIJNS4_4SM904GMMA27MMA_64x16x16_F32BF16BF16_SSILNSN_5MajorE0ELSP_0ELNSN_7ScaleInE1ELSQ_1EEEEEENS4_6LayoutINS5_IJNSA_ILi2EEESB_SB_EEENS5_IJSB_NSA_ILi0EEESW_EEEEENS5_IJNS4_10UnderscoreESZ_SZ_EEEEENS4_13SM90_TMA_LOADENS4_14ComposedLayoutINS4_7SwizzleILi1ELi4ELi3EEENS4_18smem_ptr_flag_bitsILi16EEENST_INS5_IJNSA_ILi8EEESG_EEENS5_IJSG_SB_EEEEEEEvNS4_8identityES12_S1C_vS1D_EENS_8epilogue10collective6detail29Sm90TmaWarpSpecializedAdapterINS1G_15DefaultEpilogueISI_SJ_SJ_NS1F_6thread17LinearCombinationISI_Li1EffLNS1K_9ScaleType4KindE0ELNS_15FloatRoundStyleE2ESI_EENS1_15EpilogueDefaultEEEEEvvEEEEvNT_6ParamsE)
        /*0e00*/ 	.short	0x0210
        /*0e02*/ 	.short	0x0470


	//----- nvinfo : EIATTR_SW_WAR
	.align		4
.L_43:
        /*0e04*/ 	.byte	0x04, 0x36
        /*0e06*/ 	.short	(.L_45 - .L_44)
.L_44:
        /*0e08*/ 	.word	0x00000008
.L_45:


//--------------------- .nv.callgraph             --------------------------
	.section	.nv.callgraph,"",@"SHT_CUDA_CALLGRAPH"
	.align	4
	.sectionentsize	8
	.align		4
        /*0000*/ 	.word	0x00000000
	.align		4
        /*0004*/ 	.word	0xffffffff
	.align		4
        /*0008*/ 	.word	index@(_ZN7cutlass13device_kernelINS_4gemm6kernel13GemmUniversalIN4cute5tupleIJiiiiEEENS1_10collective13CollectiveMmaINS1_34MainloopSm90TmaGmmaWarpSpecializedILi50ENS5_IJNS4_1CILi1EEESB_SB_EEENS1_35KernelTmaWarpSpecializedCooperativeEEENS5_IJNSA_ILi128EEENSA_ILi16EEESG_EEENS_10bfloat16_tENS5_IJlSB_lEEESI_SJ_NS4_8TiledMMAINS4_8MMA_AtomIJNS4_4SM904GMMA27MMA_64x16x16_F32BF16BF16_SSILNSN_5MajorE0ELSP_0ELNSN_7ScaleInE1ELSQ_1EEEEEENS4_6LayoutINS5_IJNSA_ILi2EEESB_SB_EEENS5_IJSB_NSA_ILi0EEESW_EEEEENS5_IJNS4_10UnderscoreESZ_SZ_EEEEENS4_13SM90_TMA_LOADENS4_14ComposedLayoutINS4_7SwizzleILi1ELi4ELi3EEENS4_18smem_ptr_flag_bitsILi16EEENST_INS5_IJNSA_ILi8EEESG_EEENS5_IJSG_SB_EEEEEEEvNS4_8identityES12_S1C_vS1D_EENS_8epilogue10collective6detail29Sm90TmaWarpSpecializedAdapterINS1G_15DefaultEpilogueISI_SJ_SJ_NS1F_6thread17LinearCombinationISI_Li1EffLNS1K_9ScaleType4KindE0ELNS_15FloatRoundStyleE2ESI_EENS1_15EpilogueDefaultEEEEEvvEEEEvNT_6ParamsE)
	.align		4
        /*000c*/ 	.word	index@(__assertfail)
	.align		4
        /*0010*/ 	.word	0x00000000
	.align		4
        /*0014*/ 	.word	0xfffffffe
	.align		4
        /*0018*/ 	.word	0x00000000
	.align		4
        /*001c*/ 	.word	0xfffffffd
	.align		4
        /*0020*/ 	.word	0x00000000
	.align		4
        /*0024*/ 	.word	0xfffffffc


//--------------------- .nv.constant4             --------------------------
	.section	.nv.constant4,"a",@progbits
	.align	8
	.align		8
.nv.constant4:
        /*0000*/ 	.dword	__assertfail
	.align		8
        /*0008*/ 	.dword	__unnamed_1
	.align		8
        /*0010*/ 	.dword	_ZN40_INTERNAL_5cbd98c5_4_k_cu_695a99ad_143174cuda3std3__45__cpo5beginE
	.align		8
        /*0018*/ 	.dword	_ZN40_INTERNAL_5cbd98c5_4_k_cu_695a99ad_143174cuda3std3__45__cpo3endE
	.align		8
        /*0020*/ 	.dword	_ZN40_INTERNAL_5cbd98c5_4_k_cu_695a99ad_143174cuda3std3__45__cpo6cbeginE
	.align		8
        /*0028*/ 	.dword	_ZN40_INTERNAL_5cbd98c5_4_k_cu_695a99ad_143174cuda3std3__45__cpo4cendE
	.align		8
        /*0030*/ 	.dword	_ZN40_INTERNAL_5cbd98c5_4_k_cu_695a99ad_143174cuda3std3__442_GLOBAL__N__5cbd98c5_4_k_cu_695a99ad_143176ignoreE
	.align		8
        /*0038*/ 	.dword	_ZN40_INTERNAL_5cbd98c5_4_k_cu_695a99ad_143174cuda3std3__419piecewise_constructE
	.align		8
        /*0040*/ 	.dword	_ZN40_INTERNAL_5cbd98c5_4_k_cu_695a99ad_143174cuda3std3__48in_placeE
	.align		8
        /*0048*/ 	.dword	_ZN40_INTERNAL_5cbd98c5_4_k_cu_695a99ad_143174cuda3std6ranges3__45__cpo4swapE
	.align		8
        /*0050*/ 	.dword	_ZN40_INTERNAL_5cbd98c5_4_k_cu_695a99ad_143174cuda3std6ranges3__45__cpo9iter_moveE
	.align		8
        /*0058*/ 	.dword	_ZN40_INTERNAL_5cbd98c5_4_k_cu_695a99ad_143174cute7productE
	.align		8
        /*0060*/ 	.dword	_ZN40_INTERNAL_5cbd98c5_4_k_cu_695a99ad_143174cute1_E
	.align		8
        /*0068*/ 	.dword	$str$22
	.align		8
        /*0070*/ 	.dword	$str$23


//--------------------- .text._ZN7cutlass13device_kernelINS_4gemm6kernel13GemmUniversalIN4cute5tupleIJiiiiEEENS1_10collective13CollectiveMmaINS1_34MainloopSm90TmaGmmaWarpSpecializedILi50ENS5_IJNS4_1CILi1EEESB_SB_EEENS1_35KernelTmaWarpSpecializedCooperativeEEENS5_IJNSA_ILi128EEENSA_ILi16EEESG_EEENS_10bfloat16_tENS5_IJlSB_lEEESI_SJ_NS4_8TiledMMAINS4_8MMA_AtomIJNS4_4SM904GMMA27MMA_64x16x16_F32BF16BF16_SSILNSN_5MajorE0ELSP_0ELNSN_7ScaleInE1ELSQ_1EEEEEENS4_6LayoutINS5_IJNSA_ILi2EEESB_SB_EEENS5_IJSB_NSA_ILi0EEESW_EEEEENS5_IJNS4_10UnderscoreESZ_SZ_EEEEENS4_13SM90_TMA_LOADENS4_14ComposedLayoutINS4_7SwizzleILi1ELi4ELi3EEENS4_18smem_ptr_flag_bitsILi16EEENST_INS5_IJNSA_ILi8EEESG_EEENS5_IJSG_SB_EEEEEEEvNS4_8identityES12_S1C_vS1D_EENS_8epilogue10collective6detail29Sm90TmaWarpSpecializedAdapterINS1G_15DefaultEpilogueISI_SJ_SJ_NS1F_6thread17LinearCombinationISI_Li1EffLNS1K_9ScaleType4KindE0ELNS_15FloatRoundStyleE2ESI_EENS1_15EpilogueDefaultEEEEEvvEEEEvNT_6ParamsE --------------------------
	.section	.text._ZN7cutlass13device_kernelINS_4gemm6kernel13GemmUniversalIN4cute5tupleIJiiiiEEENS1_10collective13CollectiveMmaINS1_34MainloopSm90TmaGmmaWarpSpecializedILi50ENS5_IJNS4_1CILi1EEESB_SB_EEENS1_35KernelTmaWarpSpecializedCooperativeEEENS5_IJNSA_ILi128EEENSA_ILi16EEESG_EEENS_10bfloat16_tENS5_IJlSB_lEEESI_SJ_NS4_8TiledMMAINS4_8MMA_AtomIJNS4_4SM904GMMA27MMA_64x16x16_F32BF16BF16_SSILNSN_5MajorE0ELSP_0ELNSN_7ScaleInE1ELSQ_1EEEEEENS4_6LayoutINS5_IJNSA_ILi2EEESB_SB_EEENS5_IJSB_NSA_ILi0EEESW_EEEEENS5_IJNS4_10UnderscoreESZ_SZ_EEEEENS4_13SM90_TMA_LOADENS4_14ComposedLayoutINS4_7SwizzleILi1ELi4ELi3EEENS4_18smem_ptr_flag_bitsILi16EEENST_INS5_IJNSA_ILi8EEESG_EEENS5_IJSG_SB_EEEEEEEvNS4_8identityES12_S1C_vS1D_EENS_8epilogue10collective6detail29Sm90TmaWarpSpecializedAdapterINS1G_15DefaultEpilogueISI_SJ_SJ_NS1F_6thread17LinearCombinationISI_Li1EffLNS1K_9ScaleType4KindE0ELNS_15FloatRoundStyleE2ESI_EENS1_15EpilogueDefaultEEEEEvvEEEEvNT_6ParamsE,"ax",@progbits
	.align	128
.text._ZN7cutlass13device_kernelINS_4gemm6kernel13GemmUniversalIN4cute5tupleIJiiiiEEENS1_10collective13CollectiveMmaINS1_34MainloopSm90TmaGmmaWarpSpecializedILi50ENS5_IJNS4_1CILi1EEESB_SB_EEENS1_35KernelTmaWarpSpecializedCooperativeEEENS5_IJNSA_ILi128EEENSA_ILi16EEESG_EEENS_10bfloat16_tENS5_IJlSB_lEEESI_SJ_NS4_8TiledMMAINS4_8MMA_AtomIJNS4_4SM904GMMA27MMA_64x16x16_F32BF16BF16_SSILNSN_5MajorE0ELSP_0ELNSN_7ScaleInE1ELSQ_1EEEEEENS4_6LayoutINS5_IJNSA_ILi2EEESB_SB_EEENS5_IJSB_NSA_ILi0EEESW_EEEEENS5_IJNS4_10UnderscoreESZ_SZ_EEEEENS4_13SM90_TMA_LOADENS4_14ComposedLayoutINS4_7SwizzleILi1ELi4ELi3EEENS4_18smem_ptr_flag_bitsILi16EEENST_INS5_IJNSA_ILi8EEESG_EEENS5_IJSG_SB_EEEEEEEvNS4_8identityES12_S1C_vS1D_EENS_8epilogue10collective6detail29Sm90TmaWarpSpecializedAdapterINS1G_15DefaultEpilogueISI_SJ_SJ_NS1F_6thread17LinearCombinationISI_Li1EffLNS1K_9ScaleType4KindE0ELNS_15FloatRoundStyleE2ESI_EENS1_15EpilogueDefaultEEEEEvvEEEEvNT_6ParamsE:
        .type           _ZN7cutlass13device_kernelINS_4gemm6kernel13GemmUniversalIN4cute5tupleIJiiiiEEENS1_10collective13CollectiveMmaINS1_34MainloopSm90TmaGmmaWarpSpecializedILi50ENS5_IJNS4_1CILi1EEESB_SB_EEENS1_35KernelTmaWarpSpecializedCooperativeEEENS5_IJNSA_ILi128EEENSA_ILi16EEESG_EEENS_10bfloat16_tENS5_IJlSB_lEEESI_SJ_NS4_8TiledMMAINS4_8MMA_AtomIJNS4_4SM904GMMA27MMA_64x16x16_F32BF16BF16_SSILNSN_5MajorE0ELSP_0ELNSN_7ScaleInE1ELSQ_1EEEEEENS4_6LayoutINS5_IJNSA_ILi2EEESB_SB_EEENS5_IJSB_NSA_ILi0EEESW_EEEEENS5_IJNS4_10UnderscoreESZ_SZ_EEEEENS4_13SM90_TMA_LOADENS4_14ComposedLayoutINS4_7SwizzleILi1ELi4ELi3EEENS4_18smem_ptr_flag_bitsILi16EEENST_INS5_IJNSA_ILi8EEESG_EEENS5_IJSG_SB_EEEEEEEvNS4_8identityES12_S1C_vS1D_EENS_8epilogue10collective6detail29Sm90TmaWarpSpecializedAdapterINS1G_15DefaultEpilogueISI_SJ_SJ_NS1F_6thread17LinearCombinationISI_Li1EffLNS1K_9ScaleType4KindE0ELNS_15FloatRoundStyleE2ESI_EENS1_15EpilogueDefaultEEEEEvvEEEEvNT_6ParamsE,@function
        .size           _ZN7cutlass13device_kernelINS_4gemm6kernel13GemmUniversalIN4cute5tupleIJiiiiEEENS1_10collective13CollectiveMmaINS1_34MainloopSm90TmaGmmaWarpSpecializedILi50ENS5_IJNS4_1CILi1EEESB_SB_EEENS1_35KernelTmaWarpSpecializedCooperativeEEENS5_IJNSA_ILi128EEENSA_ILi16EEESG_EEENS_10bfloat16_tENS5_IJlSB_lEEESI_SJ_NS4_8TiledMMAINS4_8MMA_AtomIJNS4_4SM904GMMA27MMA_64x16x16_F32BF16BF16_SSILNSN_5MajorE0ELSP_0ELNSN_7ScaleInE1ELSQ_1EEEEEENS4_6LayoutINS5_IJNSA_ILi2EEESB_SB_EEENS5_IJSB_NSA_ILi0EEESW_EEEEENS5_IJNS4_10UnderscoreESZ_SZ_EEEEENS4_13SM90_TMA_LOADENS4_14ComposedLayoutINS4_7SwizzleILi1ELi4ELi3EEENS4_18smem_ptr_flag_bitsILi16EEENST_INS5_IJNSA_ILi8EEESG_EEENS5_IJSG_SB_EEEEEEEvNS4_8identityES12_S1C_vS1D_EENS_8epilogue10collective6detail29Sm90TmaWarpSpecializedAdapterINS1G_15DefaultEpilogueISI_SJ_SJ_NS1F_6thread17LinearCombinationISI_Li1EffLNS1K_9ScaleType4KindE0ELNS_15FloatRoundStyleE2ESI_EENS1_15EpilogueDefaultEEEEEvvEEEEvNT_6ParamsE,(.L_x_175 - _ZN7cutlass13device_kernelINS_4gemm6kernel13GemmUniversalIN4cute5tupleIJiiiiEEENS1_10collective13CollectiveMmaINS1_34MainloopSm90TmaGmmaWarpSpecializedILi50ENS5_IJNS4_1CILi1EEESB_SB_EEENS1_35KernelTmaWarpSpecializedCooperativeEEENS5_IJNSA_ILi128EEENSA_ILi16EEESG_EEENS_10bfloat16_tENS5_IJlSB_lEEESI_SJ_NS4_8TiledMMAINS4_8MMA_AtomIJNS4_4SM904GMMA27MMA_64x16x16_F32BF16BF16_SSILNSN_5MajorE0ELSP_0ELNSN_7ScaleInE1ELSQ_1EEEEEENS4_6LayoutINS5_IJNSA_ILi2EEESB_SB_EEENS5_IJSB_NSA_ILi0EEESW_EEEEENS5_IJNS4_10UnderscoreESZ_SZ_EEEEENS4_13SM90_TMA_LOADENS4_14ComposedLayoutINS4_7SwizzleILi1ELi4ELi3EEENS4_18smem_ptr_flag_bitsILi16EEENST_INS5_IJNSA_ILi8EEESG_EEENS5_IJSG_SB_EEEEEEEvNS4_8identityES12_S1C_vS1D_EENS_8epilogue10collective6detail29Sm90TmaWarpSpecializedAdapterINS1G_15DefaultEpilogueISI_SJ_SJ_NS1F_6thread17LinearCombinationISI_Li1EffLNS1K_9ScaleType4KindE0ELNS_15FloatRoundStyleE2ESI_EENS1_15EpilogueDefaultEEEEEvvEEEEvNT_6ParamsE)
        .other          _ZN7cutlass13device_kernelINS_4gemm6kernel13GemmUniversalIN4cute5tupleIJiiiiEEENS1_10collective13CollectiveMmaINS1_34MainloopSm90TmaGmmaWarpSpecializedILi50ENS5_IJNS4_1CILi1EEESB_SB_EEENS1_35KernelTmaWarpSpecializedCooperativeEEENS5_IJNSA_ILi128EEENSA_ILi16EEESG_EEENS_10bfloat16_tENS5_IJlSB_lEEESI_SJ_NS4_8TiledMMAINS4_8MMA_AtomIJNS4_4SM904GMMA27MMA_64x16x16_F32BF16BF16_SSILNSN_5MajorE0ELSP_0ELNSN_7ScaleInE1ELSQ_1EEEEEENS4_6LayoutINS5_IJNSA_ILi2EEESB_SB_EEENS5_IJSB_NSA_ILi0EEESW_EEEEENS5_IJNS4_10UnderscoreESZ_SZ_EEEEENS4_13SM90_TMA_LOADENS4_14ComposedLayoutINS4_7SwizzleILi1ELi4ELi3EEENS4_18smem_ptr_flag_bitsILi16EEENST_INS5_IJNSA_ILi8EEESG_EEENS5_IJSG_SB_EEEEEEEvNS4_8identityES12_S1C_vS1D_EENS_8epilogue10collective6detail29Sm90TmaWarpSpecializedAdapterINS1G_15DefaultEpilogueISI_SJ_SJ_NS1F_6thread17LinearCombinationISI_Li1EffLNS1K_9ScaleType4KindE0ELNS_15FloatRoundStyleE2ESI_EENS1_15EpilogueDefaultEEEEEvvEEEEvNT_6ParamsE,@"STO_CUDA_ENTRY STV_DEFAULT"
_ZN7cutlass13device_kernelINS_4gemm6kernel13GemmUniversalIN4cute5tupleIJiiiiEEENS1_10collective13CollectiveMmaINS1_34MainloopSm90TmaGmmaWarpSpecializedILi50ENS5_IJNS4_1CILi1EEESB_SB_EEENS1_35KernelTmaWarpSpecializedCooperativeEEENS5_IJNSA_ILi128EEENSA_ILi16EEESG_EEENS_10bfloat16_tENS5_IJlSB_lEEESI_SJ_NS4_8TiledMMAINS4_8MMA_AtomIJNS4_4SM904GMMA27MMA_64x16x16_F32BF16BF16_SSILNSN_5MajorE0ELSP_0ELNSN_7ScaleInE1ELSQ_1EEEEEENS4_6LayoutINS5_IJNSA_ILi2EEESB_SB_EEENS5_IJSB_NSA_ILi0EEESW_EEEEENS5_IJNS4_10UnderscoreESZ_SZ_EEEEENS4_13SM90_TMA_LOADENS4_14ComposedLayoutINS4_7SwizzleILi1ELi4ELi3EEENS4_18smem_ptr_flag_bitsILi16EEENST_INS5_IJNSA_ILi8EEESG_EEENS5_IJSG_SB_EEEEEEEvNS4_8identityES12_S1C_vS1D_EENS_8epilogue10collective6detail29Sm90TmaWarpSpecializedAdapterINS1G_15DefaultEpilogueISI_SJ_SJ_NS1F_6thread17LinearCombinationISI_Li1EffLNS1K_9ScaleType4KindE0ELNS_15FloatRoundStyleE2ESI_EENS1_15EpilogueDefaultEEEEEvvEEEEvNT_6ParamsE:
[----:B------:R-:W0:Y:S01]  /*0000*/  LDC R1, c[0x0][0x28] ;  /* 0x00000a00ff017b82 */ /* 0x000e220000000800 */
[----:B------:R-:W1:Y:S01]  /*0010*/  S2R R2, SR_TID.X ;  /* 0x0000000000027919 */ /* 0x000e620000002100 */
[----:B------:R-:W-:Y:S01]  /*0020*/  ELECT P0, URZ, PT ;  /* 0x00000000003f782f */ /* 0x000fe20003800000 */
[----:B------:R-:W-:Y:S01]  /*0030*/  BSSY B0, `(.L_x_0) ;  /* 0x000000f000007945 */ /* 0x000fe20003800000 */
[--C-:B-1----:R-:W-:Y:S02]  /*0040*/  SHF.R.U32.HI R0, RZ, 0x5, R2.reuse ;  /* 0x00000005ff007819 */ /* 0x102fe40000011602 */
[----:B------:R-:W-:-:S03]  /*0050*/  SHF.R.U32.HI R7, RZ, 0x7, R2 ;  /* 0x00000007ff077819 */ /* 0x000fc60000011602 */
[----:B------:R-:W1:Y:S04]  /*0060*/  SHFL.IDX PT, R3, R0, RZ, 0x1f ;  /* 0x00001fff00037589 */ /* 0x000e6800000e0000 */
[----:B------:R2:W3:Y:S01]  /*0070*/  SHFL.IDX PT, R10, R7, RZ, 0x1f ;  /* 0x00001fff070a7589 */ /* 0x0004e200000e0000 */
[----:B-1----:R-:W-:-:S13]  /*0080*/  ISETP.NE.OR P0, PT, R3, RZ, !P0 ;  /* 0x000000ff0300720c */ /* 0x002fda0004705670 */
[----:B0-23--:R-:W-:Y:S05]  /*0090*/  @P0 BRA `(.L_x_1) ;  /* 0x0000000000200947 */ /* 0x00dfea0003800000 */
[----:B------:R-:W-:Y:S02]  /*00a0*/  ULDC.64 UR4, c[0x0][0x198] ;  /* 0x0000660000047ab9 */ /* 0x000fe40000000a00 */
[----:B------:R-:W-:Y:S02]  /*00b0*/  UIADD3 UR6, UP0, UR4, 0xf0, URZ ;  /* 0x000000f004067890 */ /* 0x000fe4000ff1e03f */
[----:B------:R-:W-:Y:S02]  /*00c0*/  UIADD3 UR4, UP1, UR4, 0x1f0, URZ ;  /* 0x000001f004047890 */ /* 0x000fe4000ff3e03f */
[----:B------:R-:W-:Y:S02]  /*00d0*/  UIADD3.X UR7, URZ, UR5, URZ, UP0, !UPT ;  /* 0x000000053f077290 */ /* 0x000fe400087fe43f */
[----:B------:R-:W-:-:S07]  /*00e0*/  UIADD3.X UR5, URZ, UR5, URZ, UP1, !UPT ;  /* 0x000000053f057290 */ /* 0x000fce0008ffe43f */
[----:B------:R0:W-:Y:S02]  /*00f0*/  UTMACCTL.PF [UR6] ;  /* 0x00000000060079b9 */ /* 0x0001e40008040000 */
[----:B------:R0:W-:Y:S02]  /*0100*/  UTMACCTL.PF [UR4] ;  /* 0x00000000040079b9 */ /* 0x0001e40008040000 */
[----:B0-----:R-:W-:Y:S01]  /*0110*/  NOP ;  /* 0x0000000000007918 */ /* 0x001fe20000000000 */
.L_x_1:
[----:B------:R-:W-:Y:S05]  /*0120*/  BSYNC B0 ;  /* 0x0000000000007941 */ /* 0x000fea0003800000 */
.L_x_0:
[----:B------:R-:W0:Y:S02]  /*0130*/  SHFL.IDX PT, R4, R0, RZ, 0x1f ;  /* 0x00001fff00047589 */ /* 0x000e2400000e0000 */
[----:B0-----:R-:W-:-:S13]  /*0140*/  ISETP.NE.AND P0, PT, R4, RZ, PT ;  /* 0x000000ff0400720c */ /* 0x001fda0003f05270 */
[----:B------:R-:W-:Y:S05]  /*0150*/  @P0 BRA `(.L_x_2) ;  /* 0x0000000400d40947 */ /* 0x000fea0003800000 */
[----:B------:R-:W-:Y:S01]  /*0160*/  ELECT P0, URZ, PT ;  /* 0x00000000003f782f */ /* 0x000fe20003800000 */
[----:B------:R-:W-:-:S12]  /*0170*/  BSSY B0, `(.L_x_2) ;  /* 0x0000073000007945 */ /* 0x000fd80003800000 */
[----:B------:R-:W-:Y:S05]  /*0180*/  @!P0 BRA `(.L_x_3) ;  /* 0x0000000400c48947 */ /* 0x000fea0003800000 */
[----:B------:R-:W0:Y:S01]  /*0190*/  S2UR UR8, SR_CgaCtaId ;  /* 0x00000000000879c3 */ /* 0x000e220000008800 */
[----:B------:R-:W-:Y:S01]  /*01a0*/  UMOV UR4, 0x400 ;  /* 0x0000040000047882 */ /* 0x000fe20000000000 */
[----:B------:R-:W-:Y:S01]  /*01b0*/  UMOV UR5, 0x1 ;  /* 0x0000000100057882 */ /* 0x000fe20000000000 */
[----:B------:R-:W-:Y:S02]  /*01c0*/  UMOV UR6, 0x100 ;  /* 0x0000010000067882 */ /* 0x000fe40000000000 */
[----:B------:R-:W-:-:S04]  /*01d0*/  UIADD3 UR6, -UR6, 0x100000, URZ ;  /* 0x0010000006067890 */ /* 0x000fc8000fffe13f */
[----:B------:R-:W-:Y:S02]  /*01e0*/  USHF.L.U32 UR7, UR6, 0xb, URZ ;  /* 0x0000000b06077899 */ /* 0x000fe4000800063f */
[----:B------:R-:W-:Y:S02]  /*01f0*/  USHF.L.U32 UR6, UR6, 0x1, URZ ;  /* 0x0000000106067899 */ /* 0x000fe4000800063f */
[----:B0-----:R-:W-:Y:S02]  /*0200*/  ULEA UR8, UR8, UR4, 0x18 ;  /* 0x0000000408087291 */ /* 0x001fe4000f8ec03f */
[----:B------:R-:W-:-:S04]  /*0210*/  UIADD3 UR4, -UR5, 0x100000, URZ ;  /* 0x0010000005047890 */ /* 0x000fc8000fffe13f */
[----:B------:R-:W-:Y:S02]  /*0220*/  USHF.L.U32 UR5, UR4, 0xb, URZ ;  /* 0x0000000b04057899 */ /* 0x000fe4000800063f */
[----:B------:R-:W-:Y:S01]  /*0230*/  USHF.L.U32 UR4, UR4, 0x1, URZ ;  /* 0x0000000104047899 */ /* 0x000fe2000800063f */
[----:B------:R-:W0:Y:S11]  /*0240*/  FENCE.VIEW.ASYNC.S ;  /* 0x00000000000073c6 */ /* 0x000e360000000000 */
[----:B0-----:R0:W1:Y:S01]  /*0250*/  SYNCS.EXCH.64 URZ, [UR8], UR4 ;  /* 0x00000004083f75b2 */ /* 0x0010620008000100 */
[----:B------:R0:W2:Y:S01]  /*0260*/  SYNCS.EXCH.64 URZ, [UR8+0x190], UR6 ;  /* 0x00019006083f75b2 */ /* 0x0000a20008000100 */
[----:B------:R0:W3:Y:S01]  /*0270*/  SYNCS.EXCH.64 URZ, [UR8+0x8], UR4 ;  /* 0x00000804083f75b2 */ /* 0x0000e20008000100 */
[----:B------:R0:W4:Y:S01]  /*0280*/  SYNCS.EXCH.64 URZ, [UR8+0x198], UR6 ;  /* 0x00019806083f75b2 */ /* 0x0001220008000100 */
[----:B------:R0:W0:Y:S01]  /*0290*/  SYNCS.EXCH.64 URZ, [UR8+0x10], UR4 ;  /* 0x00001004083f75b2 */ /* 0x0000220008000100 */
        /* <DEDUP_REMOVED lines=95> */
[----:B-1234-:R-:W-:Y:S01]  /*0890*/  NOP ;  /* 0x0000000000007918 */ /* 0x01efe20000000000 */
.L_x_3:
[----:B0-----:R-:W-:Y:S05]  /*08a0*/  BSYNC B0 ;  /* 0x0000000000007941 */ /* 0x001fea0003800000 */
.L_x_2:
[----:B------:R-:W0:Y:S01]  /*08b0*/  SHFL.IDX PT, R0, R0, RZ, 0x1f ;  /* 0x00001fff00007589 */ /* 0x000e2200000e0000 */
[----:B------:R-:W-:Y:S01]  /*08c0*/  ELECT P0, URZ, PT ;  /* 0x00000000003f782f */ /* 0x000fe20003800000 */
[----:B------:R-:W1:Y:S01]  /*08d0*/  LDC R19, c[0x0][0x65c] ;  /* 0x00019700ff137b82 */ /* 0x000e620000000800 */
[----:B------:R-:W-:Y:S01]  /*08e0*/  UMOV UR4, 0x20 ;  /* 0x0000002000047882 */ /* 0x000fe20000000000 */
[----:B------:R-:W2:Y:S01]  /*08f0*/  S2R R6, SR_CTAID.Y ;  /* 0x0000000000067919 */ /* 0x000ea20000002600 */
[----:B------:R-:W-:Y:S01]  /*0900*/  NOP ;  /* 0x0000000000007918 */ /* 0x000fe20000000000 */
[----:B------:R-:W-:Y:S01]  /*0910*/  ISETP.NE.AND P2, PT, R10, RZ, PT ;  /* 0x000000ff0a00720c */ /* 0x000fe20003f45270 */
[----:B------:R-:W-:Y:S01]  /*0920*/  NOP ;  /* 0x0000000000007918 */ /* 0x000fe20000000000 */
[----:B------:R-:W3:Y:S01]  /*0930*/  S2R R4, SR_CTAID.X ;  /* 0x0000000000047919 */ /* 0x000ee20000002500 */
[----:B------:R-:W-:Y:S01]  /*0940*/  IMAD.MOV.U32 R5, RZ, RZ, RZ ;  /* 0x000000ffff057224 */ /* 0x000fe200078e00ff */
[----:B0-----:R-:W-:-:S02]  /*0950*/  ISETP.NE.OR P0, PT, R0, RZ, !P0 ;  /* 0x000000ff0000720c */ /* 0x001fc40004705670 */
[----:B-1----:R-:W-:-:S04]  /*0960*/  ISETP.NE.AND P3, PT, R19, 0x1, PT ;  /* 0x000000011300780c */ /* 0x002fc80003f65270 */
[----:B------:R-:W-:Y:S02]  /*0970*/  P2R R0, PR, RZ, 0x8 ;  /* 0x00000008ff007803 */ /* 0x000fe40000000000 */
[----:B------:R-:W-:-:S04]  /*0980*/  SHF.R.S32.HI R0, RZ, 0x1f, R3 ;  /* 0x0000001fff007819 */ /* 0x000fc80000011403 */
[----:B------:R-:W-:Y:S01]  /*0990*/  LEA.HI R0, R0, R3, RZ, 0x2 ;  /* 0x0000000300007211 */ /* 0x000fe200078f10ff */
[----:B------:R-:W-:Y:S01]  /*09a0*/  VOTEU.ALL UP0, P0 ;  /* 0x00000000003f7886 */ /* 0x000fe20000000000 */
[----:B------:R-:W-:Y:S01]  /*09b0*/  VOTEU.ALL UP1, P0 ;  /* 0x00000000003f7886 */ /* 0x000fe20000020000 */
[----:B------:R-:W3:Y:S01]  /*09c0*/  @P3 LDC R17, c[0x0][0x10] ;  /* 0x00000400ff113b82 */ /* 0x000ee20000000800 */
[----:B------:R-:W-:Y:S01]  /*09d0*/  LOP3.LUT R0, R0, 0xfffffffc, RZ, 0xc0, !PT ;  /* 0xfffffffc00007812 */ /* 0x000fe200078ec0ff */
[----:B--2---:R-:W-:Y:S01]  /*09e0*/  @P3 IMAD.MOV.U32 R8, RZ, RZ, R6 ;  /* 0x000000ffff083224 */ /* 0x004fe200078e0006 */
[----:B------:R-:W-:Y:S01]  /*09f0*/  @!UP0 UMOV UR6, 0x400 ;  /* 0x0000040000068882 */ /* 0x000fe20000000000 */
[----:B------:R-:W-:-:S04]  /*0a00*/  @!UP0 UIADD3 UR4, -UR4, 0x100000, URZ ;  /* 0x0010000004048890 */ /* 0x000fc8000fffe13f */
[----:B------:R-:W-:Y:S02]  /*0a10*/  @!UP0 USHF.L.U32 UR5, UR4, 0xb, URZ ;  /* 0x0000000b04058899 */ /* 0x000fe4000800063f */
[----:B------:R-:W-:Y:S01]  /*0a20*/  @!UP0 USHF.L.U32 UR4, UR4, 0x1, URZ ;  /* 0x0000000104048899 */ /* 0x000fe2000800063f */
[----:B------:R-:W-:Y:S02]  /*0a30*/  @P3 IMAD.MOV.U32 R9, RZ, RZ, RZ ;  /* 0x000000ffff093224 */ /* 0x000fe400078e00ff */
[----:B------:R-:W-:Y:S01]  /*0a40*/  IMAD.IADD R0, R3, 0x1, -R0 ;  /* 0x0000000103007824 */ /* 0x000fe200078e0a00 */
[----:B------:R-:W0:Y:S01]  /*0a50*/  @!UP0 S2UR UR7, SR_CgaCtaId ;  /* 0x00000000000789c3 */ /* 0x000e220000008800 */
[----:B------:R-:W-:-:S03]  /*0a60*/  @P3 IMAD.MOV.U32 R3, RZ, RZ, RZ ;  /* 0x000000ffff033224 */ /* 0x000fc600078e00ff */
[----:B------:R-:W-:-:S04]  /*0a70*/  ISETP.NE.AND P1, PT, R0, 0x3, PT ;  /* 0x000000030000780c */ /* 0x000fc80003f25270 */
[----:B------:R-:W1:Y:S01]  /*0a80*/  @!P3 LDC R11, c[0x0][0xc] ;  /* 0x00000300ff0bbb82 */ /* 0x000e620000000800 */
[----:B---3--:R-:W-:-:S04]  /*0a90*/  @P3 IMAD.WIDE.U32 R16, R4, R17, R8 ;  /* 0x0000001104103225 */ /* 0x008fc800078e0008 */
[----:B------:R-:W-:Y:S01]  /*0aa0*/  @P3 IMAD.IADD R17, R17, 0x1, R3 ;  /* 0x0000000111113824 */ /* 0x000fe200078e0203 */
[----:B------:R-:W-:Y:S01]  /*0ab0*/  LOP3.LUT R3, R2, 0x7f, RZ, 0xc0, !PT ;  /* 0x0000007f02037812 */ /* 0x000fe200078ec0ff */
[----:B0-----:R-:W-:Y:S01]  /*0ac0*/  @!UP0 ULEA UR8, UR7, UR6, 0x18 ;  /* 0x0000000607088291 */ /* 0x001fe2000f8ec03f */
[----:B------:R-:W-:Y:S02]  /*0ad0*/  VOTEU.ALL UP0, P0 ;  /* 0x00000000003f7886 */ /* 0x000fe40000000000 */
[----:B------:R-:W-:Y:S01]  /*0ae0*/  ULDC UR6, c[0x0][0xc] ;  /* 0x0000030000067ab9 */ /* 0x000fe20000000800 */
[----:B------:R-:W-:Y:S01]  /*0af0*/  ISETP.EQ.OR P0, PT, R0, RZ, !P1 ;  /* 0x000000ff0000720c */ /* 0x000fe20004f02670 */
[----:B------:R-:W-:-:S03]  /*0b00*/  ULDC UR7, c[0x0][0x10] ;  /* 0x0000040000077ab9 */ /* 0x000fc60000000800 */
[C---:B------:R-:W-:Y:S01]  /*0b10*/  ISETP.EQ.AND P0, PT, R10.reuse, RZ, P0 ;  /* 0x000000ff0a00720c */ /* 0x040fe20000702270 */
[----:B------:R-:W-:Y:S02]  /*0b20*/  VIADD R10, R10, 0xffffffff ;  /* 0xffffffff0a0a7836 */ /* 0x000fe40000000000 */
[----:B-1----:R-:W-:Y:S01]  /*0b30*/  @!P3 IMAD.WIDE.U32 R8, R11, R6, R4 ;  /* 0x000000060b08b225 */ /* 0x002fe200078e0004 */
[----:B------:R-:W0:Y:S02]  /*0b40*/  FENCE.VIEW.ASYNC.S ;  /* 0x00000000000073c6 */ /* 0x000e240000000000 */
[----:B0-----:R-:W0:Y:S01]  /*0b50*/  @!UP0 SYNCS.EXCH.64 URZ, [UR8+0x330], UR4 ;  /* 0x00033004083f85b2 */ /* 0x001e220008000100 */
[----:B------:R-:W-:Y:S02]  /*0b60*/  SEL R18, RZ, 0x1, !P0 ;  /* 0x00000001ff127807 */ /* 0x000fe40004000000 */
[----:B------:R-:W-:Y:S01]  /*0b70*/  ISETP.GE.U32.AND P1, PT, R10, 0x2, PT ;  /* 0x000000020a00780c */ /* 0x000fe20003f26070 */
[----:B------:R-:W-:-:S02]  /*0b80*/  @!P3 IMAD.MOV.U32 R16, RZ, RZ, R8 ;  /* 0x000000ffff10b224 */ /* 0x000fc400078e0008 */
[----:B------:R-:W-:Y:S01]  /*0b90*/  @!P3 IMAD.MOV.U32 R17, RZ, RZ, R9 ;  /* 0x000000ffff11b224 */ /* 0x000fe200078e0009 */
[----:B------:R-:W-:Y:S01]  /*0ba0*/  SEL R18, R18, 0x2, P1 ;  /* 0x0000000212127807 */ /* 0x000fe20000800000 */
[----:B------:R1:W0:Y:S01]  /*0bb0*/  @!UP1 SYNCS.EXCH.64 URZ, [UR8+0x338], UR4 ;  /* 0x00033804083f95b2 */ /* 0x0002220008000100 */
[----:B------:R-:W-:Y:S01]  /*0bc0*/  NOP ;  /* 0x0000000000007918 */ /* 0x000fe20000000000 */
[----:B-1----:R-:W-:-:S03]  /*0bd0*/  UIMAD.WIDE.U32 UR4, UR6, UR7, URZ ;  /* 0x00000007060472a5 */ /* 0x002fc6000f8e003f */
[----:B------:R-:W-:Y:S02]  /*0be0*/  ULDC UR6, c[0x0][0x14] ;  /* 0x0000050000067ab9 */ /* 0x000fe40000000800 */
[----:B------:R-:W-:Y:S02]  /*0bf0*/  UIMAD.WIDE.U32 UR36, UR4, UR6, URZ ;  /* 0x00000006042472a5 */ /* 0x000fe4000f8e003f */
[----:B------:R-:W-:-:S04]  /*0c00*/  UIMAD UR42, UR5, UR6, URZ ;  /* 0x00000006052a72a4 */ /* 0x000fc8000f8e023f */
[----:B------:R-:W-:Y:S01]  /*0c10*/  UIADD3 UR42, UR37, UR42, URZ ;  /* 0x0000002a252a7290 */ /* 0x000fe2000fffe03f */
[----:B0-----:R-:W-:Y:S06]  /*0c20*/  BAR.SYNC.DEFER_BLOCKING 0x0 ;  /* 0x0000000000007b1d */ /* 0x001fec0000010000 */
[----:B------:R-:W-:Y:S05]  /*0c30*/  @!P2 BRA `(.L_x_4) ;  /* 0x00000024007ca947 */ /* 0x000fea0003800000 */
[----:B------:R-:W-:-:S13]  /*0c40*/  ISETP.GT.U32.AND P0, PT, R10, 0x1, PT ;  /* 0x000000010a00780c */ /* 0x000fda0003f04070 */
[----:B------:R-:W-:Y:S05]  /*0c50*/  @P0 EXIT ;  /* 0x000000000000094d */ /* 0x000fea0003800000 */
[----:B------:R-:W-:Y:S01]  /*0c60*/  ULDC.64 UR4, c[0x0][0x650] ;  /* 0x0001940000047ab9 */ /* 0x000fe20000000a00 */
[----:B------:R-:W-:Y:S01]  /*0c70*/  PRMT R0, RZ, 0x7610, R0 ;  /* 0x00007610ff007816 */ /* 0x000fe20000000000 */
[----:B------:R-:W-:Y:S01]  /*0c80*/  IMAD.MOV.U32 R45, RZ, RZ, -0x1 ;  /* 0xffffffffff2d7424 */ /* 0x000fe200078e00ff */
[----:B------:R-:W-:Y:S01]  /*0c90*/  ISETP.GE.U32.AND P0, PT, R16, UR4, PT ;  /* 0x0000000410007c0c */ /* 0x000fe2000bf06070 */
[----:B------:R-:W-:Y:S02]  /*0ca0*/  IMAD.MOV.U32 R44, RZ, RZ, -0x1 ;  /* 0xffffffffff2c7424 */ /* 0x000fe400078e00ff */
[----:B------:R-:W-:Y:S01]  /*0cb0*/  IMAD.MOV.U32 R43, RZ, RZ, -0x1 ;  /* 0xffffffffff2b7424 */ /* 0x000fe200078e00ff */
[----:B------:R-:W-:-:S13]  /*0cc0*/  ISETP.GE.U32.AND.EX P0, PT, R17, UR5, PT, P0 ;  /* 0x0000000511007c0c */ /* 0x000fda000bf06100 */
[----:B------:R-:W-:Y:S05]  /*0cd0*/  @P0 BRA `(.L_x_5) ;  /* 0x0000000400540947 */ /* 0x000fea0003800000 */
[----:B------:R-:W0:Y:S01]  /*0ce0*/  LDC.64 R20, c[0x0][0x628] ;  /* 0x00018a00ff147b82 */ /* 0x000e220000000a00 */
[----:B------:R-:W-:Y:S02]  /*0cf0*/  IMAD.MOV.U32 R8, RZ, RZ, R16 ;  /* 0x000000ffff087224 */ /* 0x000fe400078e0010 */
[----:B------:R-:W-:-:S05]  /*0d00*/  IMAD.MOV.U32 R9, RZ, RZ, R17 ;  /* 0x000000ffff097224 */ /* 0x000fca00078e0011 */
[----:B------:R-:W1:Y:S08]  /*0d10*/  LDC R0, c[0x0][0x630] ;  /* 0x00018c00ff007b82 */ /* 0x000e700000000800 */
[----:B------:R-:W2:Y:S01]  /*0d20*/  LDC.64 R22, c[0x0][0x620] ;  /* 0x00018800ff167b82 */ /* 0x000ea20000000a00 */
[----:B0-----:R-:W-:-:S04]  /*0d30*/  ISETP.NE.U32.AND P0, PT, R20, RZ, PT ;  /* 0x000000ff1400720c */ /* 0x001fc80003f05070 */
[----:B------:R-:W-:-:S13]  /*0d40*/  ISETP.NE.AND.EX P0, PT, R21, RZ, PT, P0 ;  /* 0x000000ff1500720c */ /* 0x000fda0003f05300 */
[----:B-12---:R-:W-:Y:S05]  /*0d50*/  @!P0 BRA `(.L_x_6) ;  /* 0x0000000000288947 */ /* 0x006fea0003800000 */
[----:B------:R-:W0:Y:S02]  /*0d60*/  LDC R13, c[0x0][0x634] ;  /* 0x00018d00ff0d7b82 */ /* 0x000e240000000800 */
[----:B0-----:R-:W-:-:S05]  /*0d70*/  IADD3 R13, P0, R16, R13, RZ ;  /* 0x0000000d100d7210 */ /* 0x001fca0007f1e0ff */
[----:B------:R-:W-:-:S04]  /*0d80*/  IMAD.X R15, RZ, RZ, R17, P0 ;  /* 0x000000ffff0f7224 */ /* 0x000fc800000e0611 */
[----:B------:R-:W-:-:S04]  /*0d90*/  IMAD.WIDE.U32 R8, R15, R20, RZ ;  /* 0x000000140f087225 */ /* 0x000fc800078e00ff */
[----:B------:R-:W-:-:S04]  /*0da0*/  IMAD.WIDE.U32 R10, P0, R13, R21, R8 ;  /* 0x000000150d0a7225 */ /* 0x000fc80007800008 */
[----:B------:R-:W-:-:S04]  /*0db0*/  IMAD.WIDE.U32 R8, R13, R20, RZ ;  /* 0x000000140d087225 */ /* 0x000fc800078e00ff */
[----:B------:R-:W-:Y:S01]  /*0dc0*/  IMAD.X R13, RZ, RZ, RZ, P0 ;  /* 0x000000ffff0d7224 */ /* 0x000fe200000e06ff */
[----:B------:R-:W-:Y:S01]  /*0dd0*/  IADD3 RZ, P0, R9, R10, RZ ;  /* 0x0000000a09ff7210 */ /* 0x000fe20007f1e0ff */
[----:B------:R-:W-:-:S04]  /*0de0*/  IMAD.MOV.U32 R12, RZ, RZ, R11 ;  /* 0x000000ffff0c7224 */ /* 0x000fc800078e000b */
[----:B------:R-:W-:-:S08]  /*0df0*/  IMAD.WIDE.U32.X R8, R15, R21, R12, P0 ;  /* 0x000000150f087225 */ /* 0x000fd000000e040c */
.L_x_6:
[-CC-:B------:R-:W-:Y:S01]  /*0e00*/  SHF.R.U64 R43, R8, R0.reuse, R9.reuse ;  /* 0x00000000082b7219 */ /* 0x180fe20000001209 */
[----:B------:R-:W0:Y:S01]  /*0e10*/  LDC R12, c[0x0][0x618] ;  /* 0x00018600ff0c7b82 */ /* 0x000e220000000800 */
[----:B------:R-:W-:Y:S01]  /*0e20*/  SHF.R.U32.HI R5, RZ, R0, R9 ;  /* 0x00000000ff057219 */ /* 0x000fe20000011609 */
[----:B------:R-:W-:Y:S01]  /*0e30*/  ULDC UR4, c[0x0][0x150] ;  /* 0x0000540000047ab9 */ /* 0x000fe20000000800 */
[----:B------:R-:W-:Y:S02]  /*0e40*/  IADD3 R11, P0, RZ, -R43, RZ ;  /* 0x8000002bff0b7210 */ /* 0x000fe40007f1e0ff */
[----:B------:R-:W-:-:S03]  /*0e50*/  I2FP.F32.U32 R0, R4 ;  /* 0x0000000400007245 */ /* 0x000fc60000201000 */
[----:B------:R-:W1:Y:S01]  /*0e60*/  LDC.64 R24, c[0x0][0x640] ;  /* 0x00019000ff187b82 */ /* 0x000e620000000a00 */
[----:B------:R-:W-:Y:S02]  /*0e70*/  IMAD.X R13, RZ, RZ, ~R5, P0 ;  /* 0x000000ffff0d7224 */ /* 0x000fe400000e0e05 */
[----:B------:R-:W-:Y:S01]  /*0e80*/  FMUL R0, R0, UR4 ;  /* 0x0000000400007c20 */ /* 0x000fe20008400000 */
[----:B------:R-:W-:Y:S01]  /*0e90*/  IMAD.WIDE.U32 R8, R11, R22, R16 ;  /* 0x000000160b087225 */ /* 0x000fe200078e0010 */
[----:B------:R-:W-:-:S03]  /*0ea0*/  ULDC UR4, c[0x0][0x154] ;  /* 0x0000550000047ab9 */ /* 0x000fc60000000800 */
[----:B------:R-:W-:Y:S01]  /*0eb0*/  IMAD R10, R13, R22, RZ ;  /* 0x000000160d0a7224 */ /* 0x000fe200078e02ff */
[----:B------:R-:W2:Y:S01]  /*0ec0*/  LDC R5, c[0x0][0x144] ;  /* 0x00005100ff057b82 */ /* 0x000ea20000000800 */
[----:B------:R-:W3:Y:S02]  /*0ed0*/  F2I.U32.TRUNC.NTZ R0, R0 ;  /* 0x0000000000007305 */ /* 0x000ee4000020f000 */
[----:B------:R-:W-:-:S04]  /*0ee0*/  IMAD R11, R11, R23, R10 ;  /* 0x000000170b0b7224 */ /* 0x000fc800078e020a */
[----:B------:R-:W-:Y:S01]  /*0ef0*/  IMAD.IADD R9, R9, 0x1, R11 ;  /* 0x0000000109097824 */ /* 0x000fe200078e020b */
[----:B------:R-:W4:Y:S01]  /*0f00*/  LDC R14, c[0x0][0x608] ;  /* 0x00018200ff0e7b82 */ /* 0x000f220000000800 */
[----:B------:R-:W-:-:S03]  /*0f10*/  IMAD.MOV.U32 R11, RZ, RZ, -0x1 ;  /* 0xffffffffff0b7424 */ /* 0x000fc600078e00ff */
[--C-:B0-----:R-:W-:Y:S02]  /*0f20*/  SHF.R.U64 R20, R8, R12, R9.reuse ;  /* 0x0000000c08147219 */ /* 0x101fe40000001209 */
[----:B------:R-:W-:Y:S02]  /*0f30*/  I2FP.F32.U32 R8, R6 ;  /* 0x0000000600087245 */ /* 0x000fe40000201000 */
[----:B------:R-:W0:Y:S01]  /*0f40*/  LDC R22, c[0x0][0x658] ;  /* 0x00019600ff167b82 */ /* 0x000e220000000800 */
[----:B-1----:R-:W-:Y:S01]  /*0f50*/  ISETP.NE.U32.AND P0, PT, R24, RZ, PT ;  /* 0x000000ff1800720c */ /* 0x002fe20003f05070 */
[----:B---3--:R-:W-:Y:S01]  /*0f60*/  IMAD.MOV R10, RZ, RZ, -R0 ;  /* 0x000000ffff0a7224 */ /* 0x008fe200078e0a00 */
[----:B------:R-:W-:Y:S01]  /*0f70*/  SHF.R.U32.HI R9, RZ, R12, R9 ;  /* 0x0000000cff097219 */ /* 0x000fe20000011609 */
[----:B------:R-:W-:Y:S01]  /*0f80*/  FMUL R8, R8, UR4 ;  /* 0x0000000408087c20 */ /* 0x000fe20008400000 */
[----:B------:R-:W-:-:S03]  /*0f90*/  ISETP.NE.AND.EX P0, PT, R25, RZ, PT, P0 ;  /* 0x000000ff1900720c */ /* 0x000fc60003f05300 */
[----:B------:R-:W1:Y:S01]  /*0fa0*/  LDC R15, c[0x0][0x148] ;  /* 0x00005200ff0f7b82 */ /* 0x000e620000000800 */
[----:B--2---:R-:W-:-:S07]  /*0fb0*/  IMAD R0, R5, R10, R4 ;  /* 0x0000000a05007224 */ /* 0x004fce00078e0204 */
[----:B------:R-:W2:Y:S01]  /*0fc0*/  LDC R23, c[0x0][0x600] ;  /* 0x00018000ff177b82 */ /* 0x000ea20000000800 */
[-CC-:B----4-:R-:W-:Y:S02]  /*0fd0*/  SHF.R.U64 R28, R20, R14.reuse, R9.reuse ;  /* 0x0000000e141c7219 */ /* 0x190fe40000001209 */
[----:B------:R-:W-:Y:S01]  /*0fe0*/  SHF.R.U32.HI R5, RZ, R14, R9 ;  /* 0x0000000eff057219 */ /* 0x000fe20000011609 */
[----:B------:R-:W-:Y:S01]  /*0ff0*/  IMAD.MOV.U32 R9, RZ, RZ, 0x1 ;  /* 0x00000001ff097424 */ /* 0x000fe200078e00ff */
[----:B------:R3:W4:Y:S03]  /*1000*/  F2I.U32.TRUNC.NTZ R14, R8 ;  /* 0x00000008000e7305 */ /* 0x000726000020f000 */
[----:B------:R-:W1:Y:S01]  /*1010*/  LDC R26, c[0x0][0x648] ;  /* 0x00019200ff1a7b82 */ /* 0x000e620000000800 */
[-C--:B0-----:R-:W-:Y:S02]  /*1020*/  SHF.L.U32 R4, R11, R22.reuse, RZ ;  /* 0x000000160b047219 */ /* 0x081fe400000006ff */
[----:B------:R-:W-:-:S02]  /*1030*/  SHF.R.U64 R30, R28, R22, R5 ;  /* 0x000000161c1e7219 */ /* 0x000fc40000001205 */
[----:B------:R-:W-:Y:S02]  /*1040*/  LOP3.LUT R13, RZ, R4, RZ, 0x33, !PT ;  /* 0x00000004ff0d7212 */ /* 0x000fe400078e33ff */
[-C--:B------:R-:W-:Y:S01]  /*1050*/  SHF.R.U32.HI R5, RZ, R22.reuse, R5 ;  /* 0x00000016ff057219 */ /* 0x080fe20000011605 */
[----:B------:R-:W0:Y:S01]  /*1060*/  LDC R27, c[0x0][0x638] ;  /* 0x00018e00ff1b7b82 */ /* 0x000e220000000800 */
[----:B------:R-:W-:Y:S01]  /*1070*/  SHF.L.U32 R12, R9, R22, RZ ;  /* 0x00000016090c7219 */ /* 0x000fe200000006ff */
[----:B------:R-:W-:-:S06]  /*1080*/  IMAD.MOV.U32 R4, RZ, RZ, R30 ;  /* 0x000000ffff047224 */ /* 0x000fcc00078e001e */
[----:B------:R-:W0:Y:S01]  /*1090*/  LDC R45, c[0x0][0x610] ;  /* 0x00018400ff2d7b82 */ /* 0x000e220000000800 */
[----:B---34-:R-:W-:Y:S05]  /*10a0*/  @!P0 BRA `(.L_x_7) ;  /* 0x0000000000288947 */ /* 0x018fea0003800000 */
[----:B------:R-:W3:Y:S02]  /*10b0*/  LDC R11, c[0x0][0x64c] ;  /* 0x00019300ff0b7b82 */ /* 0x000ee40000000800 */
[----:B---3--:R-:W-:-:S05]  /*10c0*/  IADD3 R11, P0, R30, R11, RZ ;  /* 0x0000000b1e0b7210 */ /* 0x008fca0007f1e0ff */
        /* <DEDUP_REMOVED lines=8> */
.L_x_7:
[----:B-1----:R-:W-:Y:S01]  /*1150*/  SHF.R.U64 R4, R4, R26, R5 ;  /* 0x0000001a04047219 */ /* 0x002fe20000001205 */
[----:B--2---:R-:W-:Y:S01]  /*1160*/  VIADD R5, R23, 0xffffffff ;  /* 0xffffffff17057836 */ /* 0x004fe20000000000 */
[----:B------:R-:W-:Y:S01]  /*1170*/  LOP3.LUT R13, R28, R13, RZ, 0xc0, !PT ;  /* 0x0000000d1c0d7212 */ /* 0x000fe200078ec0ff */
[----:B------:R-:W-:Y:S02]  /*1180*/  IMAD.MOV R14, RZ, RZ, -R14 ;  /* 0x000000ffff0e7224 */ /* 0x000fe400078e0a0e */
[----:B------:R-:W-:Y:S01]  /*1190*/  IMAD.MOV R8, RZ, RZ, -R4 ;  /* 0x000000ffff087224 */ /* 0x000fe200078e0a04 */
[----:B------:R-:W-:Y:S01]  /*11a0*/  LOP3.LUT R5, R20, R5, RZ, 0xc0, !PT ;  /* 0x0000000514057212 */ /* 0x000fe200078ec0ff */
[----:B------:R-:W-:Y:S02]  /*11b0*/  IMAD R13, R12, R4, R13 ;  /* 0x000000040c0d7224 */ /* 0x000fe400078e020d */
[----:B------:R-:W-:Y:S02]  /*11c0*/  @P3 IMAD R0, R15, R14, R6 ;  /* 0x0000000e0f003224 */ /* 0x000fe400078e0206 */
[----:B0-----:R-:W-:-:S02]  /*11d0*/  IMAD R4, R8, R27, R30 ;  /* 0x0000001b08047224 */ /* 0x001fc400078e021e */
[----:B------:R-:W-:Y:S02]  /*11e0*/  IMAD R45, R13, R45, R0 ;  /* 0x0000002d0d2d7224 */ /* 0x000fe400078e0200 */
[----:B------:R-:W-:Y:S02]  /*11f0*/  IMAD R4, R4, R23, R5 ;  /* 0x0000001704047224 */ /* 0x000fe400078e0205 */
[----:B------:R-:W-:-:S03]  /*1200*/  IMAD.MOV.U32 R0, RZ, RZ, 0x1 ;  /* 0x00000001ff007424 */ /* 0x000fc600078e00ff */
[----:B------:R-:W-:Y:S02]  /*1210*/  SEL R44, R4, R45, !P3 ;  /* 0x0000002d042c7207 */ /* 0x000fe40005800000 */
[----:B------:R-:W-:-:S07]  /*1220*/  SEL R45, R45, R4, !P3 ;  /* 0x000000042d2d7207 */ /* 0x000fce0005800000 */
.L_x_5:
[----:B------:R-:W-:-:S08]  /*1230*/  NOP ;  /* 0x0000000000007918 */ /* 0x000fd00000000000 */
[----:B------:R-:W0:Y:S02]  /*1240*/  USETMAXREG.TRY_ALLOC.CTAPOOL UP0, 0xe8 ;  /* 0x000000e8000079c8 */ /* 0x000e240008000600 */
[----:B0-----:R-:W-:-:S13]  /*1250*/  PLOP3.LUT P0, PT, PT, PT, UP0, 0x80, 0x0 ;  /* 0x000000000000781c */ /* 0x001fda0003f0f008 */
[----:B------:R-:W-:Y:S05]  /*1260*/  @!P0 BRA `(.L_x_5) ;  /* 0xfffffffc00f08947 */ /* 0x000fea000383ffff */
[----:B------:R-:W-:Y:S01]  /*1270*/  ULDC.64 UR4, c[0x0][0x598] ;  /* 0x0001660000047ab9 */ /* 0x000fe20000000a00 */
[----:B------:R-:W-:Y:S01]  /*1280*/  ULDC.64 UR38, c[0x0][0x208] ;  /* 0x0000820000267ab9 */ /* 0x000fe20000000a00 */
[----:B------:R-:W-:-:S04]  /*1290*/  ISETP.NE.U32.AND P0, PT, RZ, UR4, PT ;  /* 0x00000004ff007c0c */ /* 0x000fc8000bf05070 */
[----:B------:R-:W-:-:S13]  /*12a0*/  ISETP.NE.AND.EX P0, PT, RZ, UR5, PT, P0 ;  /* 0x00000005ff007c0c */ /* 0x000fda000bf05300 */
[----:B------:R-:W-:Y:S05]  /*12b0*/  @!P0 BRA `(.L_x_8) ;  /* 0x00000000001c8947 */ /* 0x000fea0003800000 */
[----:B------:R-:W0:Y:S02]  /*12c0*/  LDC.64 R4, c[0x0][0x598] ;  /* 0x00016600ff047b82 */ /* 0x000e240000000a00 */
[----:B0-----:R-:W2:Y:S02]  /*12d0*/  LDG.E.64 R4, desc[UR38][R4.64] ;  /* 0x0000002604047981 */ /* 0x001ea4000c1e1b00 */
[----:B--2---:R-:W-:-:S04]  /*12e0*/  ISETP.NE.U32.AND P0, PT, R4, RZ, PT ;  /* 0x000000ff0400720c */ /* 0x004fc80003f05070 */
[----:B------:R-:W-:-:S13]  /*12f0*/  ISETP.NE.AND.EX P0, PT, R5, RZ, PT, P0 ;  /* 0x000000ff0500720c */ /* 0x000fda0003f05300 */
[----:B------:R-:W-:Y:S05]  /*1300*/  @!P0 BRA `(.L_x_8) ;  /* 0x0000000000088947 */ /* 0x000fea0003800000 */
[----:B------:R0:W5:Y:S01]  /*1310*/  LD.E R32, desc[UR38][R4.64] ;  /* 0x0000002604207980 */ /* 0x000162000c101900 */
[----:B------:R-:W-:Y:S05]  /*1320*/  BRA `(.L_x_9) ;  /* 0x0000000000247947 */ /* 0x000fea0003800000 */
.L_x_8:
[----:B------:R-:W-:Y:S02]  /*1330*/  ULDC.64 UR4, c[0x0][0x588] ;  /* 0x0001620000047ab9 */ /* 0x000fe40000000a00 */
[----:B------:R-:W-:-:S04]  /*1340*/  ISETP.NE.U32.AND P0, PT, RZ, UR4, PT ;  /* 0x00000004ff007c0c */ /* 0x000fc8000bf05070 */
[----:B------:R-:W-:-:S13]  /*1350*/  ISETP.NE.AND.EX P0, PT, RZ, UR5, PT, P0 ;  /* 0x00000005ff007c0c */ /* 0x000fda000bf05300 */
[----:B------:R-:W-:Y:S05]  /*1360*/  @!P0 BRA `(.L_x_10) ;  /* 0x00000000000c8947 */ /* 0x000fea0003800000 */
[----:B------:R-:W0:Y:S02]  /*1370*/  LDC.64 R32, c[0x0][0x588] ;  /* 0x00016200ff207b82 */ /* 0x000e240000000a00 */
[----:B0-----:R1:W5:Y:S01]  /*1380*/  LDG.E R32, desc[UR38][R32.64] ;  /* 0x0000002620207981 */ /* 0x001362000c1e1900 */
[----:B------:R-:W-:Y:S05]  /*1390*/  BRA `(.L_x_9) ;  /* 0x0000000000087947 */ /* 0x000fea0003800000 */
.L_x_10:
[----:B------:R-:W-:Y:S02]  /*13a0*/  ULDC UR4, c[0x0][0x580] ;  /* 0x0001600000047ab9 */ /* 0x000fe40000000800 */
[----:B------:R-:W-:-:S07]  /*13b0*/  IMAD.U32 R32, RZ, RZ, UR4 ;  /* 0x00000004ff207e24 */ /* 0x000fce000f8e00ff */
.L_x_9:
[----:B------:R-:W-:Y:S02]  /*13c0*/  ULDC.64 UR4, c[0x0][0x5a0] ;  /* 0x0001680000047ab9 */ /* 0x000fe40000000a00 */
[----:B------:R-:W-:-:S04]  /*13d0*/  ISETP.NE.U32.AND P0, PT, RZ, UR4, PT ;  /* 0x00000004ff007c0c */ /* 0x000fc8000bf05070 */
[----:B------:R-:W-:-:S13]  /*13e0*/  ISETP.NE.AND.EX P0, PT, RZ, UR5, PT, P0 ;  /* 0x00000005ff007c0c */ /* 0x000fda000bf05300 */
[----:B------:R-:W-:Y:S05]  /*13f0*/  @!P0 BRA `(.L_x_11) ;  /* 0x00000000001c8947 */ /* 0x000fea0003800000 */
[----:B0-----:R-:W0:Y:S02]  /*1400*/  LDC.64 R4, c[0x0][0x5a0] ;  /* 0x00016800ff047b82 */ /* 0x001e240000000a00 */
[----:B0-----:R-:W2:Y:S02]  /*1410*/  LDG.E.64 R4, desc[UR38][R4.64] ;  /* 0x0000002604047981 */ /* 0x001ea4000c1e1b00 */
[----:B--2---:R-:W-:-:S04]  /*1420*/  ISETP.NE.U32.AND P0, PT, R4, RZ, PT ;  /* 0x000000ff0400720c */ /* 0x004fc80003f05070 */
[----:B------:R-:W-:-:S13]  /*1430*/  ISETP.NE.AND.EX P0, PT, R5, RZ, PT, P0 ;  /* 0x000000ff0500720c */ /* 0x000fda0003f05300 */
[----:B------:R-:W-:Y:S05]  /*1440*/  @!P0 BRA `(.L_x_11) ;  /* 0x0000000000088947 */ /* 0x000fea0003800000 */
[----:B-1----:R0:W5:Y:S01]  /*1450*/  LD.E R33, desc[UR38][R4.64] ;  /* 0x0000002604217980 */ /* 0x002162000c101900 */
[----:B------:R-:W-:Y:S05]  /*1460*/  BRA `(.L_x_12) ;  /* 0x0000000000247947 */ /* 0x000fea0003800000 */
.L_x_11:
[----:B------:R-:W-:Y:S02]  /*1470*/  ULDC.64 UR4, c[0x0][0x590] ;  /* 0x0001640000047ab9 */ /* 0x000fe40000000a00 */
[----:B------:R-:W-:-:S04]  /*1480*/  ISETP.NE.U32.AND P0, PT, RZ, UR4, PT ;  /* 0x00000004ff007c0c */ /* 0x000fc8000bf05070 */
[----:B------:R-:W-:-:S13]  /*1490*/  ISETP.NE.AND.EX P0, PT, RZ, UR5, PT, P0 ;  /* 0x00000005ff007c0c */ /* 0x000fda000bf05300 */
[----:B------:R-:W-:Y:S05]  /*14a0*/  @!P0 BRA `(.L_x_13) ;  /* 0x00000000000c8947 */ /* 0x000fea0003800000 */
[----:B0-----:R-:W1:Y:S02]  /*14b0*/  LDC.64 R4, c[0x0][0x590] ;  /* 0x00016400ff047b82 */ /* 0x001e640000000a00 */
[----:B-1----:R1:W5:Y:S01]  /*14c0*/  LDG.E R33, desc[UR38][R4.64] ;  /* 0x0000002604217981 */ /* 0x002362000c1e1900 */
[----:B------:R-:W-:Y:S05]  /*14d0*/  BRA `(.L_x_12) ;  /* 0x0000000000087947 */ /* 0x000fea0003800000 */
.L_x_13:
[----:B------:R-:W-:Y:S02]  /*14e0*/  ULDC UR4, c[0x0][0x584] ;  /* 0x0001610000047ab9 */ /* 0x000fe40000000800 */
[----:B-1----:R-:W-:-:S07]  /*14f0*/  IMAD.U32 R33, RZ, RZ, UR4 ;  /* 0x00000004ff217e24 */ /* 0x002fce000f8e00ff */
.L_x_12:
[----:B------:R-:W-:-:S13]  /*1500*/  LOP3.LUT P0, RZ, R0, 0xff, RZ, 0xc0, !PT ;  /* 0x000000ff00ff7812 */ /* 0x000fda000780c0ff */
[----:B------:R-:W-:Y:S05]  /*1510*/  @!P0 EXIT ;  /* 0x000000000000894d */ /* 0x000fea0003800000 */
[----:B------:R-:W2:Y:S01]  /*1520*/  LDC R35, c[0x0][0x658] ;  /* 0x00019600ff237b82 */ /* 0x000ea20000000800 */
[----:B------:R-:W-:Y:S01]  /*1530*/  ULDC.64 UR6, c[0x0][0x288] ;  /* 0x0000a20000067ab9 */ /* 0x000fe20000000a00 */
[----:B------:R-:W-:Y:S01]  /*1540*/  LOP3.LUT R7, R7, 0x1, RZ, 0xc0, !PT ;  /* 0x0000000107077812 */ /* 0x000fe200078ec0ff */
[----:B------:R-:W-:Y:S01]  /*1550*/  UIADD3 UR4, UR7, 0xf, URZ ;  /* 0x0000000f07047890 */ /* 0x000fe2000fffe03f */
[----:B------:R-:W-:Y:S01]  /*1560*/  SHF.R.U32.HI R0, RZ, 0x2, R2 ;  /* 0x00000002ff007819 */ /* 0x000fe20000011602 */
[----:B------:R-:W-:Y:S01]  /*1570*/  IMAD.MOV.U32 R6, RZ, RZ, -0x1 ;  /* 0xffffffffff067424 */ /* 0x000fe200078e00ff */
[----:B------:R-:W-:Y:S01]  /*1580*/  SHF.R.U32.HI R3, RZ, 0x1, R3 ;  /* 0x00000001ff037819 */ /* 0x000fe20000011603 */
[----:B------:R-:W-:Y:S01]  /*1590*/  USHF.R.S32.HI UR5, URZ, 0x1f, UR4 ;  /* 0x0000001f3f057899 */ /* 0x000fe20008011404 */
[----:B01----:R-:W0:Y:S01]  /*15a0*/  LDC.64 R4, c[0x0][0x5c8] ;  /* 0x00017200ff047b82 */ /* 0x003e220000000a00 */
[----:B------:R-:W-:Y:S01]  /*15b0*/  IMAD.SHL.U32 R11, R7, 0x40, RZ ;  /* 0x00000040070b7824 */ /* 0x000fe200078e00ff */
[----:B------:R-:W-:Y:S01]  /*15c0*/  LOP3.LUT R0, R0, 0x7, RZ, 0xc0, !PT ;  /* 0x0000000700007812 */ /* 0x000fe200078ec0ff */
[----:B------:R-:W-:Y:S01]  /*15d0*/  ULEA.HI UR5, UR5, UR4, URZ, 0x4 ;  /* 0x0000000405057291 */ /* 0x000fe2000f8f203f */
[----:B------:R-:W-:Y:S01]  /*15e0*/  LOP3.LUT R3, R3, 0x30, RZ, 0xc0, !PT ;  /* 0x0000003003037812 */ /* 0x000fe200078ec0ff */
[----:B------:R-:W-:Y:S01]  /*15f0*/  IMAD.MOV.U32 R8, RZ, RZ, 0x1 ;  /* 0x00000001ff087424 */ /* 0x000fe200078e00ff */
[--C-:B------:R-:W-:Y:S01]  /*1600*/  LOP3.LUT R22, R11, 0x40, R0.reuse, 0xe2, !PT ;  /* 0x000000400b167812 */ /* 0x100fe200078ee200 */
[----:B------:R-:W-:Y:S01]  /*1610*/  USHF.R.S32.HI UR43, URZ, 0x4, UR5 ;  /* 0x000000043f2b7899 */ /* 0x000fe20008011405 */
[----:B------:R-:W1:Y:S01]  /*1620*/  LDC R40, c[0x0][0x600] ;  /* 0x00018000ff287b82 */ /* 0x000e620000000800 */
[----:B------:R-:W-:Y:S01]  /*1630*/  IADD3 R0, RZ, -R3, -R0 ;  /* 0x80000003ff007210 */ /* 0x000fe20007ffe800 */
[----:B------:R-:W-:Y:S01]  /*1640*/  IMAD.U32 R9, RZ, RZ, UR6 ;  /* 0x00000006ff097e24 */ /* 0x000fe2000f8e00ff */
[C---:B------:R-:W-:Y:S01]  /*1650*/  LOP3.LUT R34, R2.reuse, 0x3, RZ, 0xc0, !PT ;  /* 0x0000000302227812 */ /* 0x040fe200078ec0ff */
[----:B------:R-:W-:Y:S01]  /*1660*/  UISETP.LT.AND UP0, UPT, UR43, 0x1, UPT ;  /* 0x000000012b00788c */ /* 0x000fe2000bf01270 */
[----:B------:R-:W-:Y:S01]  /*1670*/  LOP3.LUT R41, R2, 0x80, RZ, 0xc0, !PT ;  /* 0x0000008002297812 */ /* 0x000fe200078ec0ff */
[----:B------:R-:W-:Y:S01]  /*1680*/  IMAD R0, R7, -0x40, R0 ;  /* 0xffffffc007007824 */ /* 0x000fe200078e0200 */
[----:B------:R-:W-:Y:S01]  /*1690*/  ULDC UR4, c[0x0][0x284] ;  /* 0x0000a10000047ab9 */ /* 0x000fe20000000800 */
[----:B--2---:R-:W-:Y:S01]  /*16a0*/  SHF.L.U32 R6, R6, R35, RZ ;  /* 0x0000002306067219 */ /* 0x004fe200000006ff */
[----:B------:R-:W-:Y:S01]  /*16b0*/  USEL UR44, UR43, 0x1, UP0 ;  /* 0x000000012b2c7887 */ /* 0x000fe20008000000 */
[----:B------:R-:W-:Y:S01]  /*16c0*/  IMAD R34, R34, -0x2, R9 ;  /* 0xfffffffe22227824 */ /* 0x000fe200078e0209 */
[----:B------:R-:W-:Y:S01]  /*16d0*/  LOP3.LUT R22, R22, R3, RZ, 0xfc, !PT ;  /* 0x0000000316167212 */ /* 0x000fe200078efcff */
[----:B------:R-:W-:Y:S01]  /*16e0*/  IMAD.SHL.U32 R38, R2, 0x2, RZ ;  /* 0x0000000202267824 */ /* 0x000fe200078e00ff */
[----:B------:R-:W-:Y:S01]  /*16f0*/  SHF.L.U32 R35, R8, R35, RZ ;  /* 0x0000002308237219 */ /* 0x000fe200000006ff */
[----:B------:R-:W-:Y:S01]  /*1700*/  VIADD R42, R0, UR4 ;  /* 0x00000004002a7c36 */ /* 0x000fe20008000000 */
[----:B------:R-:W-:Y:S01]  /*1710*/  LOP3.LUT R48, R18, 0x1, RZ, 0xfc, !PT ;  /* 0x0000000112307812 */ /* 0x000fe200078efcff */
[C---:B0-----:R-:W-:Y:S01]  /*1720*/  IMAD.SHL.U32 R37, R4.reuse, 0x8, RZ ;  /* 0x0000000804257824 */ /* 0x041fe200078e00ff */
[----:B------:R-:W-:Y:S01]  /*1730*/  SHF.L.U64.HI R36, R4, 0x3, R5 ;  /* 0x0000000304247819 */ /* 0x000fe20000010205 */
[----:B------:R-:W-:Y:S01]  /*1740*/  IMAD.MOV.U32 R23, RZ, RZ, RZ ;  /* 0x000000ffff177224 */ /* 0x000fe200078e00ff */
[----:B------:R-:W-:Y:S01]  /*1750*/  SHF.R.U32.HI R41, RZ, 0x7, R41 ;  /* 0x00000007ff297819 */ /* 0x000fe20000011629 */
[----:B------:R-:W-:Y:S01]  /*1760*/  UIADD3 UR44, UR43, -UR44, URZ ;  /* 0x8000002c2b2c7290 */ /* 0x000fe2000fffe03f */
[----:B------:R-:W-:Y:S01]  /*1770*/  LOP3.LUT R39, RZ, R6, RZ, 0x33, !PT ;  /* 0x00000006ff277212 */ /* 0x000fe200078e33ff */
[----:B------:R-:W-:Y:S01]  /*1780*/  UMOV UR40, URZ ;  /* 0x0000003f00287c82 */ /* 0x000fe20008000000 */
[----:B------:R-:W-:Y:S01]  /*1790*/  UMOV UR41, URZ ;  /* 0x0000003f00297c82 */ /* 0x000fe20008000000 */
[----:B-1----:R-:W-:-:S08]  /*17a0*/  VIADD R40, R40, 0xffffffff ;  /* 0xffffffff28287836 */ /* 0x002fd00000000000 */
.L_x_47:
[----:B------:R-:W0:Y:S01]  /*17b0*/  SHFL.IDX PT, R0, R41, RZ, 0x1f ;  /* 0x00001fff29007589 */ /* 0x000e2200000e0000 */
[----:B-1----:R-:W1:Y:S01]  /*17c0*/  S2UR UR6, SR_CgaCtaId ;  /* 0x00000000000679c3 */ /* 0x002e620000008800 */
[----:B------:R-:W-:Y:S01]  /*17d0*/  UMOV UR45, 0x400 ;  /* 0x00000400002d7882 */ /* 0x000fe20000000000 */
[----:B0-----:R-:W-:Y:S01]  /*17e0*/  R2UR UR4, R0 ;  /* 0x00000000000472ca */ /* 0x001fe200000e0000 */
[----:B-1----:R-:W-:-:S12]  /*17f0*/  ULEA UR45, UR6, UR45, 0x18 ;  /* 0x0000002d062d7291 */ /* 0x002fd8000f8ec03f */
[----:B------:R-:W-:-:S04]  /*1800*/  ULEA.HI UR5, UR4, UR4, URZ, 0x1 ;  /* 0x0000000404057291 */ /* 0x000fc8000f8f083f */
[----:B------:R-:W-:-:S04]  /*1810*/  ULOP3.LUT UR5, UR5, 0x1ffffe, URZ, 0xc0, !UPT ;  /* 0x001ffffe05057892 */ /* 0x000fc8000f8ec03f */
[----:B------:R-:W-:-:S03]  /*1820*/  UIADD3 UR5, UR4, -UR5, URZ ;  /* 0x8000000504057290 */ /* 0x000fc6000fffe03f */
[----:B------:R-:W-:Y:S01]  /*1830*/  ULDC UR4, c[0x0][0x28c] ;  /* 0x0000a30000047ab9 */ /* 0x000fe20000000800 */
[----:B------:R-:W-:Y:S01]  /*1840*/  ULEA UR5, UR5, UR45, 0xb ;  /* 0x0000002d05057291 */ /* 0x000fe2000f8e583f */
[----:B------:R-:W-:-:S03]  /*1850*/  ISETP.LT.AND P0, PT, RZ, UR4, PT ;  /* 0x00000004ff007c0c */ /* 0x000fc6000bf01270 */
[----:B------:R-:W-:-:S04]  /*1860*/  UIADD3 UR5, UR5, 0x400, URZ ;  /* 0x0000040005057890 */ /* 0x000fc8000fffe03f */
[----:B------:R-:W-:-:S04]  /*1870*/  USHF.R.U32.HI UR5, URZ, 0x4, UR5 ;  /* 0x000000043f057899 */ /* 0x000fc80008011605 */
[----:B------:R-:W-:-:S04]  /*1880*/  ULOP3.LUT UR5, UR5, 0x3fff, URZ, 0xc0, !UPT ;  /* 0x00003fff05057892 */ /* 0x000fc8000f8ec03f */
[----:B------:R-:W-:Y:S01]  /*1890*/  ULOP3.LUT UR46, UR5, 0x10000, URZ, 0xfc, !UPT ;  /* 0x00010000052e7892 */ /* 0x000fe2000f8efc3f */
[----:B--2345:R-:W-:Y:S11]  /*18a0*/  @P0 BRA `(.L_x_14) ;  /* 0x0000000000400947 */ /* 0x03cff60003800000 */
[----:B------:R-:W-:Y:S01]  /*18b0*/  MOV R0, 0x0 ;  /* 0x0000000000007802 */ /* 0x000fe20000000f00 */
[----:B------:R-:W-:Y:S01]  /*18c0*/  ULDC.64 UR4, c[0x4][0x68] ;  /* 0x01001a0000047ab9 */ /* 0x000fe20000000a00 */
[----:B------:R-:W-:Y:S01]  /*18d0*/  ULDC.64 UR6, c[0x4][0x8] ;  /* 0x0100020000067ab9 */ /* 0x000fe20000000a00 */
[----:B------:R-:W-:Y:S01]  /*18e0*/  IMAD.U32 R4, RZ, RZ, UR4 ;  /* 0x00000004ff047e24 */ /* 0x000fe2000f8e00ff */
[----:B------:R0:W1:Y:S01]  /*18f0*/  LDC.64 R2, c[0x4][R0] ;  /* 0x0100000000027b82 */ /* 0x0000620000000a00 */
[----:B------:R-:W-:Y:S01]  /*1900*/  IMAD.U32 R5, RZ, RZ, UR5 ;  /* 0x00000005ff057e24 */ /* 0x000fe2000f8e00ff */
[----:B------:R-:W-:Y:S01]  /*1910*/  ULDC.64 UR4, c[0x4][0x70] ;  /* 0x01001c0000047ab9 */ /* 0x000fe20000000a00 */
[----:B------:R-:W-:Y:S02]  /*1920*/  IMAD.U32 R10, RZ, RZ, UR6 ;  /* 0x00000006ff0a7e24 */ /* 0x000fe4000f8e00ff */
[----:B------:R-:W-:Y:S02]  /*1930*/  IMAD.U32 R6, RZ, RZ, UR4 ;  /* 0x00000004ff067e24 */ /* 0x000fe4000f8e00ff */
[----:B------:R-:W-:-:S02]  /*1940*/  IMAD.U32 R7, RZ, RZ, UR5 ;  /* 0x00000005ff077e24 */ /* 0x000fc4000f8e00ff */
[----:B------:R-:W-:Y:S02]  /*1950*/  IMAD.U32 R11, RZ, RZ, UR7 ;  /* 0x00000007ff0b7e24 */ /* 0x000fe4000f8e00ff */
[----:B------:R-:W-:Y:S02]  /*1960*/  IMAD.MOV.U32 R8, RZ, RZ, 0x1e1 ;  /* 0x000001e1ff087424 */ /* 0x000fe400078e00ff */
[----:B------:R-:W-:Y:S02]  /*1970*/  IMAD.MOV.U32 R12, RZ, RZ, 0x1 ;  /* 0x00000001ff0c7424 */ /* 0x000fe400078e00ff */
[----:B0-----:R-:W-:-:S07]  /*1980*/  IMAD.MOV.U32 R13, RZ, RZ, RZ ;  /* 0x000000ffff0d7224 */ /* 0x001fce00078e00ff */
[----:B------:R-:W-:-:S07]  /*1990*/  LEPC R20, `(.L_x_14) ;  /* 0x000000001014794e */ /* 0x000fce0000000000 */
[----:B-1---5:R-:W-:Y:S05]  /*19a0*/  CALL.ABS.NOINC R2 ;  /* 0x0000000002007343 */ /* 0x022fea0003c00000 */
.L_x_14:
[----:B------:R-:W-:-:S13]  /*19b0*/  ISETP.NE.AND P0, PT, R48, 0x3, PT ;  /* 0x000000033000780c */ /* 0x000fda0003f05270 */
[----:B------:R-:W-:Y:S05]  /*19c0*/  @!P0 BRA `(.L_x_15) ;  /* 0x0000000000048947 */ /* 0x000fea0003800000 */
[----:B------:R-:W-:Y:S01]  /*19d0*/  BPT.TRAP 0x1 ;  /* 0x000000040000795c */ /* 0x000fe20000300000 */
.L_x_15:
[----:B------:R-:W-:Y:S02]  /*19e0*/  IMAD.U32 R3, RZ, RZ, UR41 ;  /* 0x00000029ff037e24 */ /* 0x000fe4000f8e00ff */
[----:B------:R-:W-:-:S03]  /*19f0*/  IMAD.U32 R0, RZ, RZ, UR40 ;  /* 0x00000028ff007e24 */ /* 0x000fc6000f8e00ff */
[----:B------:R-:W-:Y:S02]  /*1a00*/  LEA R3, R3, UR45, 0x3 ;  /* 0x0000002d03037c11 */ /* 0x000fe4000f8e18ff */
[----:B------:R-:W-:-:S04]  /*1a10*/  SHF.L.U32 R0, R0, 0x1f, RZ ;  /* 0x0000001f00007819 */ /* 0x000fc800000006ff */
[----:B------:R0:W1:Y:S01]  /*1a20*/  SYNCS.PHASECHK.TRANS64.TRYWAIT P1, [R3+URZ], R0 ;  /* 0x00000000030075a7 */ /* 0x000062000802017f */
[----:B------:R-:W-:Y:S05]  /*1a30*/  @!P0 BRA `(.L_x_16) ;  /* 0x0000000000048947 */ /* 0x000fea0003800000 */
[----:B------:R-:W-:Y:S01]  /*1a40*/  BPT.TRAP 0x1 ;  /* 0x000000040000795c */ /* 0x000fe20000300000 */
.L_x_16:
[----:B------:R-:W-:-:S05]  /*1a50*/  IMAD.U32 R2, RZ, RZ, UR44 ;  /* 0x0000002cff027e24 */ /* 0x000fca000f8e00ff */
[----:B------:R-:W-:Y:S01]  /*1a60*/  ISETP.GE.AND P2, PT, R2, 0x1, PT ;  /* 0x000000010200780c */ /* 0x000fe20003f46270 */
[----:B-1----:R-:W-:-:S12]  /*1a70*/  @P1 BRA `(.L_x_17) ;  /* 0x0000000000081947 */ /* 0x002fd80003800000 */
[----:B------:R-:W1:Y:S02]  /*1a80*/  SYNCS.PHASECHK.TRANS64.TRYWAIT P1, [R3+URZ], R0 ;  /* 0x00000000030075a7 */ /* 0x000e64000802017f */
[----:B-1----:R-:W-:Y:S05]  /*1a90*/  @!P1 BRA `(.L_x_18) ;  /* 0x0000004400d49947 */ /* 0x002fea0003800000 */
.L_x_17:
[----:B------:R-:W-:Y:S05]  /*1aa0*/  WARPSYNC.ALL ;  /* 0x0000000000007948 */ /* 0x000fea0003800000 */
[----:B------:R-:W-:Y:S01]  /*1ab0*/  UIADD3 UR4, UR45, 0x32400, URZ ;  /* 0x000324002d047890 */ /* 0x000fe2000fffe03f */
[----:B------:R-:W-:Y:S01]  /*1ac0*/  WARPGROUP.ARRIVE ;  /* 0x00000000000079c5 */ /* 0x000fe20000000000 */
[----:B------:R-:W-:Y:S01]  /*1ad0*/  UMOV UR5, 0xc0000010 ;  /* 0xc000001000057882 */ /* 0x000fe20000000000 */
[----:B------:R-:W-:Y:S01]  /*1ae0*/  UMOV UR7, 0xc0000010 ;  /* 0xc000001000077882 */ /* 0x000fe20000000000 */
[----:B------:R-:W-:-:S04]  /*1af0*/  USHF.R.U32.HI UR4, URZ, 0x4, UR4 ;  /* 0x000000043f047899 */ /* 0x000fc80008011604 */
[----:B------:R-:W-:-:S04]  /*1b00*/  ULOP3.LUT UR4, UR4, 0x3fff, URZ, 0xc0, !UPT ;  /* 0x00003fff04047892 */ /* 0x000fc8000f8ec03f */
[----:B------:R-:W-:Y:S02]  /*1b10*/  ULOP3.LUT UR10, UR4, 0x10000, URZ, 0xfc, !UPT ;  /* 0x00010000040a7892 */ /* 0x000fe4000f8efc3f */
[----:B------:R-:W-:Y:S02]  /*1b20*/  ULEA UR4, UR41, UR46, 0x8 ;  /* 0x0000002e29047291 */ /* 0x000fe4000f8e403f */
[----:B------:R-:W-:-:S09]  /*1b30*/  ULEA UR6, UR41, UR10, 0x5 ;  /* 0x0000000a29067291 */ /* 0x000fd2000f8e283f */
[----:B------:R-:W-:Y:S03]  /*1b40*/  HGMMA.64x16x16.F32.BF16 R24, gdesc[UR4], RZ, !UPT, gsb0 ;  /* 0x00200000041879f0 */ /* 0x000fe6000c0018ff */
[----:B------:R-:W-:Y:S02]  /*1b50*/  WARPGROUP.DEPBAR.LE gsb0, 0x0 ;  /* 0x00008000000079c5 */ /* 0x000fe40000010000 */
[----:B------:R-:W-:Y:S05]  /*1b60*/  @!P2 BRA `(.L_x_19) ;  /* 0x0000000000b4a947 */ /* 0x000fea0003800000 */
[----:B------:R-:W-:Y:S01]  /*1b70*/  UIADD3 UR4, UR41, 0x1, URZ ;  /* 0x0000000129047890 */ /* 0x000fe2000fffe03f */
[----:B01----:R-:W-:Y:S01]  /*1b80*/  IMAD.U32 R0, RZ, RZ, UR44 ;  /* 0x0000002cff007e24 */ /* 0x003fe2000f8e00ff */
[----:B------:R-:W-:Y:S02]  /*1b90*/  UMOV UR9, UR41 ;  /* 0x0000002900097c82 */ /* 0x000fe40008000000 */
[----:B------:R-:W-:-:S04]  /*1ba0*/  UISETP.NE.AND UP0, UPT, UR4, 0x32, UPT ;  /* 0x000000320400788c */ /* 0x000fc8000bf05270 */
[----:B------:R-:W-:Y:S02]  /*1bb0*/  USEL UR5, URZ, 0x1, UP0 ;  /* 0x000000013f057887 */ /* 0x000fe40008000000 */
[----:B------:R-:W-:Y:S02]  /*1bc0*/  USEL UR8, UR4, URZ, UP0 ;  /* 0x0000003f04087287 */ /* 0x000fe40008000000 */
[----:B------:R-:W-:-:S06]  /*1bd0*/  ULOP3.LUT UR5, UR40, UR5, URZ, 0x3c, !UPT ;  /* 0x0000000528057292 */ /* 0x000fcc000f8e3c3f */
[----:B------:R-:W-:-:S07]  /*1be0*/  IMAD.U32 R4, RZ, RZ, UR5 ;  /* 0x00000005ff047e24 */ /* 0x000fce000f8e00ff */
.L_x_26:
[----:B01----:R-:W-:Y:S05]  /*1bf0*/  @!P0 BRA `(.L_x_20) ;  /* 0x0000000000048947 */ /* 0x003fea0003800000 */
[----:B------:R-:W-:Y:S01]  /*1c00*/  BPT.TRAP 0x1 ;  /* 0x000000040000795c */ /* 0x000fe20000300000 */
.L_x_20:
[----:B------:R-:W-:Y:S01]  /*1c10*/  ULEA UR4, UR8, UR45, 0x3 ;  /* 0x0000002d08047291 */ /* 0x000fe2000f8e183f */
[----:B------:R-:W-:-:S08]  /*1c20*/  SHF.L.U32 R2, R4, 0x1f, RZ ;  /* 0x0000001f04027819 */ /* 0x000fd000000006ff */
[----:B------:R0:W1:Y:S01]  /*1c30*/  SYNCS.PHASECHK.TRANS64.TRYWAIT P1, [UR4], R2 ;  /* 0x00000002ff0075a7 */ /* 0x0000620008020144 */
[----:B------:R-:W-:Y:S05]  /*1c40*/  @!P0 BRA `(.L_x_21) ;  /* 0x0000000000048947 */ /* 0x000fea0003800000 */
[----:B------:R-:W-:Y:S01]  /*1c50*/  BPT.TRAP 0x1 ;  /* 0x000000040000795c */ /* 0x000fe20000300000 */
.L_x_21:
[----:B-1----:R-:W-:Y:S05]  /*1c60*/  @P1 BRA `(.L_x_22) ;  /* 0x0000000000081947 */ /* 0x002fea0003800000 */
[----:B------:R-:W1:Y:S02]  /*1c70*/  SYNCS.PHASECHK.TRANS64.TRYWAIT P1, [UR4], R2 ;  /* 0x00000002ff0075a7 */ /* 0x000e640008020144 */
[----:B-1----:R-:W-:Y:S05]  /*1c80*/  @!P1 BRA `(.L_x_23) ;  /* 0x00000044006c9947 */ /* 0x002fea0003800000 */
.L_x_22:
[----:B------:R-:W-:Y:S01]  /*1c90*/  ULEA UR4, UR8, UR46, 0x8 ;  /* 0x0000002e08047291 */ /* 0x000fe2000f8e403f */
[----:B------:R-:W-:Y:S01]  /*1ca0*/  WARPGROUP.ARRIVE ;  /* 0x00000000000079c5 */ /* 0x000fe20000000000 */
[----:B------:R-:W-:Y:S01]  /*1cb0*/  ULEA UR6, UR8, UR10, 0x5 ;  /* 0x0000000a08067291 */ /* 0x000fe2000f8e283f */
[----:B------:R-:W-:Y:S01]  /*1cc0*/  UMOV UR5, 0xc0000010 ;  /* 0xc000001000057882 */ /* 0x000fe20000000000 */
[----:B------:R-:W-:-:S07]  /*1cd0*/  UMOV UR7, 0xc0000010 ;  /* 0xc000001000077882 */ /* 0x000fce0000000000 */
[----:B------:R-:W-:Y:S03]  /*1ce0*/  HGMMA.64x16x16.F32.BF16 R24, gdesc[UR4], R24, gsb0 ;  /* 0x00200000041879f0 */ /* 0x000fe60008001818 */
[----:B------:R-:W-:Y:S02]  /*1cf0*/  WARPGROUP.DEPBAR.LE gsb0, 0x0 ;  /* 0x00008000000079c5 */ /* 0x000fe40000010000 */
[----:B------:R-:W-:Y:S05]  /*1d00*/  @!P0 BRA `(.L_x_24) ;  /* 0x0000000000048947 */ /* 0x000fea0003800000 */
[----:B------:R-:W-:Y:S01]  /*1d10*/  BPT.TRAP 0x1 ;  /* 0x000000040000795c */ /* 0x000fe20000300000 */
.L_x_24:
[----:B------:R-:W-:Y:S01]  /*1d20*/  ULEA UR4, UR9, UR45, 0x3 ;  /* 0x0000002d09047291 */ /* 0x000fe2000f8e183f */
[----:B------:R-:W-:-:S03]  /*1d30*/  ISETP.GT.U32.AND P1, PT, R18, 0x1, PT ;  /* 0x000000011200780c */ /* 0x000fc60003f24070 */
[----:B------:R-:W-:-:S04]  /*1d40*/  UIADD3 UR4, UR4, 0x190, URZ ;  /* 0x0000019004047890 */ /* 0x000fc8000fffe03f */
[----:B------:R-:W-:-:S09]  /*1d50*/  UPRMT UR4, URZ, 0x654, UR4 ;  /* 0x000006543f047896 */ /* 0x000fd20008000004 */
[----:B------:R-:W-:Y:S01]  /*1d60*/  SYNCS.ARRIVE.TRANS64.RED.A1T0 RZ, [UR4], RZ ;  /* 0x000000ffffff79a7 */ /* 0x000fe20008100404 */
[----:B------:R-:W-:Y:S05]  /*1d70*/  @P1 BRA `(.L_x_25) ;  /* 0x0000000000041947 */ /* 0x000fea0003800000 */
[----:B------:R-:W-:Y:S01]  /*1d80*/  BPT.TRAP 0x1 ;  /* 0x000000040000795c */ /* 0x000fe20000300000 */
.L_x_25:
[----:B------:R-:W-:Y:S01]  /*1d90*/  UIADD3 UR8, UR8, 0x1, URZ ;  /* 0x0000000108087890 */ /* 0x000fe2000fffe03f */
[C---:B------:R-:W-:Y:S01]  /*1da0*/  ISETP.GT.AND P1, PT, R0.reuse, 0x1, PT ;  /* 0x000000010000780c */ /* 0x040fe20003f24270 */
[----:B------:R-:W-:Y:S01]  /*1db0*/  UIADD3 UR9, UR9, 0x1, URZ ;  /* 0x0000000109097890 */ /* 0x000fe2000fffe03f */
[----:B------:R-:W-:Y:S01]  /*1dc0*/  VIADD R0, R0, 0xffffffff ;  /* 0xffffffff00007836 */ /* 0x000fe20000000000 */
[----:B------:R-:W-:Y:S02]  /*1dd0*/  UISETP.NE.AND UP0, UPT, UR8, 0x32, UPT ;  /* 0x000000320800788c */ /* 0x000fe4000bf05270 */
[----:B------:R-:W-:Y:S02]  /*1de0*/  UISETP.NE.AND UP1, UPT, UR9, 0x32, UPT ;  /* 0x000000320900788c */ /* 0x000fe4000bf25270 */
[----:B------:R-:W-:Y:S02]  /*1df0*/  USEL UR4, URZ, 0x1, UP0 ;  /* 0x000000013f047887 */ /* 0x000fe40008000000 */
[----:B------:R-:W-:-:S02]  /*1e00*/  USEL UR8, UR8, URZ, UP0 ;  /* 0x0000003f08087287 */ /* 0x000fc40008000000 */
[----:B------:R-:W-:Y:S02]  /*1e10*/  USEL UR9, UR9, URZ, UP1 ;  /* 0x0000003f09097287 */ /* 0x000fe40008800000 */
[----:B------:R-:W-:Y:S01]  /*1e20*/  LOP3.LUT R4, R4, UR4, RZ, 0x3c, !PT ;  /* 0x0000000404047c12 */ /* 0x000fe2000f8e3cff */
[----:B------:R-:W-:Y:S09]  /*1e30*/  @P1 BRA `(.L_x_26) ;  /* 0xfffffffc006c1947 */ /* 0x000ff2000383ffff */
.L_x_19:
[----:B01----:R-:W0:Y:S02]  /*1e40*/  LDC R0, c[0x0][0x28c] ;  /* 0x0000a300ff007b82 */ /* 0x003e240000000800 */
[----:B0-----:R-:W-:-:S13]  /*1e50*/  ISETP.GE.AND P1, PT, R0, 0x1, PT ;  /* 0x000000010000780c */ /* 0x001fda0003f26270 */
[----:B------:R-:W-:Y:S05]  /*1e60*/  @!P1 BRA `(.L_x_27) ;  /* 0x0000000000349947 */ /* 0x000fea0003800000 */
[----:B------:R-:W-:Y:S05]  /*1e70*/  @!P0 BRA `(.L_x_28) ;  /* 0x0000000000048947 */ /* 0x000fea0003800000 */
[----:B------:R-:W-:Y:S01]  /*1e80*/  BPT.TRAP 0x1 ;  /* 0x000000040000795c */ /* 0x000fe20000300000 */
.L_x_28:
[----:B------:R-:W-:Y:S01]  /*1e90*/  UIADD3 UR6, UR44, UR41, URZ ;  /* 0x000000292c067290 */ /* 0x000fe2000fffe03f */
[----:B------:R-:W-:-:S03]  /*1ea0*/  ISETP.GT.U32.AND P0, PT, R18, 0x1, PT ;  /* 0x000000011200780c */ /* 0x000fc60003f04070 */
[----:B------:R-:W-:-:S04]  /*1eb0*/  UIMAD.WIDE.U32 UR4, UR6, 0x51eb851f, URZ ;  /* 0x51eb851f060478a5 */ /* 0x000fc8000f8e003f */
[----:B------:R-:W-:-:S04]  /*1ec0*/  USHF.R.U32.HI UR4, URZ, 0x4, UR5 ;  /* 0x000000043f047899 */ /* 0x000fc80008011605 */
[----:B------:R-:W-:-:S04]  /*1ed0*/  UIMAD UR6, UR4, -0x32, UR6 ;  /* 0xffffffce040678a4 */ /* 0x000fc8000f8e0206 */
[----:B------:R-:W-:-:S04]  /*1ee0*/  ULEA UR6, UR6, UR45, 0x3 ;  /* 0x0000002d06067291 */ /* 0x000fc8000f8e183f */
[----:B------:R-:W-:-:S04]  /*1ef0*/  UIADD3 UR6, UR6, 0x190, URZ ;  /* 0x0000019006067890 */ /* 0x000fc8000fffe03f */
[----:B------:R-:W-:-:S09]  /*1f00*/  UPRMT UR6, URZ, 0x654, UR6 ;  /* 0x000006543f067896 */ /* 0x000fd20008000006 */
[----:B------:R-:W-:Y:S01]  /*1f10*/  SYNCS.ARRIVE.TRANS64.RED.A1T0 RZ, [UR6], RZ ;  /* 0x000000ffffff79a7 */ /* 0x000fe20008100406 */
[----:B------:R-:W-:Y:S05]  /*1f20*/  @P0 BRA `(.L_x_27) ;  /* 0x0000000000040947 */ /* 0x000fea0003800000 */
[----:B------:R-:W-:Y:S01]  /*1f30*/  BPT.TRAP 0x1 ;  /* 0x000000040000795c */ /* 0x000fe20000300000 */
.L_x_27:
[----:B------:R-:W-:Y:S01]  /*1f40*/  IMAD.SHL.U32 R7, R44, 0x10, RZ ;  /* 0x000000102c077824 */ /* 0x000fe200078e00ff */
[----:B------:R-:W-:Y:S01]  /*1f50*/  UIADD3 UR41, UR43, UR41, URZ ;  /* 0x000000292b297290 */ /* 0x000fe2000fffe03f */
[----:B------:R-:W-:Y:S01]  /*1f60*/  SHF.R.S32.HI R21, RZ, 0x1f, R43 ;  /* 0x0000001fff157819 */ /* 0x000fe2000001142b */
[----:B------:R-:W-:Y:S01]  /*1f70*/  UISETP.GE.U32.AND UP1, UPT, UR43, 0x32, UPT ;  /* 0x000000322b00788c */ /* 0x000fe2000bf26070 */
[----:B------:R-:W-:Y:S01]  /*1f80*/  IMAD.SHL.U32 R9, R45, 0x80, RZ ;  /* 0x000000802d097824 */ /* 0x000fe200078e00ff */
[----:B------:R-:W-:Y:S01]  /*1f90*/  ULDC UR7, c[0x0][0x288] ;  /* 0x0000a20000077ab9 */ /* 0x000fe20000000800 */
[C---:B------:R-:W-:Y:S01]  /*1fa0*/  LOP3.LUT R4, R7.reuse, 0x6, R38, 0xf8, !PT ;  /* 0x0000000607047812 */ /* 0x040fe200078ef826 */
[----:B------:R-:W-:Y:S01]  /*1fb0*/  UISETP.GT.U32.AND UP0, UPT, UR41, 0x31, UPT ;  /* 0x000000312900788c */ /* 0x000fe2000bf04070 */
[----:B------:R-:W-:Y:S01]  /*1fc0*/  ISETP.GE.AND P0, PT, R7, UR7, PT ;  /* 0x0000000707007c0c */ /* 0x000fe2000bf06270 */
[----:B------:R-:W-:Y:S01]  /*1fd0*/  ULDC.64 UR4, c[0x0][0x5d0] ;  /* 0x0001740000047ab9 */ /* 0x000fe20000000a00 */
[--C-:B------:R-:W-:Y:S01]  /*1fe0*/  SHF.R.S32.HI R5, RZ, 0x1f, R4.reuse ;  /* 0x0000001fff057819 */ /* 0x100fe20000011404 */
[----:B------:R-:W-:Y:S01]  /*1ff0*/  ULDC UR10, c[0x0][0x284] ;  /* 0x0000a100000a7ab9 */ /* 0x000fe20000000800 */
[----:B------:R-:W-:Y:S01]  /*2000*/  IMAD R0, R21, UR4, RZ ;  /* 0x0000000415007c24 */ /* 0x000fe2000f8e02ff */
[----:B------:R-:W-:Y:S01]  /*2010*/  UISETP.LT.U32.AND UP0, UPT, UR43, 0x32, UP0 ;  /* 0x000000322b00788c */ /* 0x000fe20008701070 */
[----:B------:R-:W-:Y:S01]  /*2020*/  ISETP.GE.OR P0, PT, R9, UR10, P0 ;  /* 0x0000000a09007c0c */ /* 0x000fe20008706670 */
[----:B------:R-:W-:Y:S01]  /*2030*/  IMAD.WIDE.U32 R2, R43, UR4, R4 ;  /* 0x000000042b027c25 */ /* 0x000fe2000f8e0004 */
[----:B------:R-:W-:Y:S01]  /*2040*/  ULDC.64 UR8, c[0x0][0x5c8] ;  /* 0x0001720000087ab9 */ /* 0x000fe20000000a00 */
[----:B------:R-:W-:-:S02]  /*2050*/  USEL UR6, URZ, 0x1, !UP0 ;  /* 0x000000013f067887 */ /* 0x000fc4000c000000 */
[----:B------:R-:W-:Y:S01]  /*2060*/  IMAD R11, R43, UR5, R0 ;  /* 0x000000052b0b7c24 */ /* 0x000fe2000f8e0200 */
[----:B------:R-:W-:Y:S01]  /*2070*/  @UP1 UIMAD.WIDE.U32 UR4, UR41, 0x51eb851f, URZ ;  /* 0x51eb851f290418a5 */ /* 0x000fe2000f8e003f */
[----:B------:R-:W-:Y:S01]  /*2080*/  IMAD.WIDE R12, R45, 0x80, R22 ;  /* 0x000000802d0c7825 */ /* 0x000fe200078e0216 */
[----:B------:R-:W-:Y:S02]  /*2090*/  ULOP3.LUT UR40, UR40, UR6, URZ, 0x3c, !UPT ;  /* 0x0000000628287292 */ /* 0x000fe4000f8e3c3f */
[----:B------:R-:W-:Y:S01]  /*20a0*/  @UP1 USHF.R.U32.HI UR4, URZ, 0x4, UR5 ;  /* 0x000000043f041899 */ /* 0x000fe20008011605 */
[----:B------:R-:W-:Y:S02]  /*20b0*/  IMAD.IADD R3, R3, 0x1, R11 ;  /* 0x0000000103037824 */ /* 0x000fe400078e020b */
[----:B------:R-:W-:Y:S01]  /*20c0*/  IMAD R11, R13, UR8, RZ ;  /* 0x000000080d0b7c24 */ /* 0x000fe2000f8e02ff */
[----:B------:R-:W-:Y:S01]  /*20d0*/  @UP1 ULOP3.LUT UR40, UR40, 0x1, UR4, 0x78, !UPT ;  /* 0x0000000128281892 */ /* 0x000fe2000f8e7804 */
[----:B------:R-:W-:-:S04]  /*20e0*/  IMAD.WIDE.U32 R14, R12, UR8, R2 ;  /* 0x000000080c0e7c25 */ /* 0x000fc8000f8e0002 */
[----:B------:R-:W-:Y:S02]  /*20f0*/  IMAD R11, R12, UR9, R11 ;  /* 0x000000090c0b7c24 */ /* 0x000fe4000f8e020b */
[----:B------:R-:W-:Y:S01]  /*2100*/  IMAD.MOV.U32 R45, RZ, RZ, -0x1 ;  /* 0xffffffffff2d7424 */ /* 0x000fe200078e00ff */
[----:B------:R-:W-:Y:S06]  /*2110*/  @P0 BRA `(.L_x_29) ;  /* 0x0000000800bc0947 */ /* 0x000fec0003800000 */
[----:B-----5:R-:W-:Y:S01]  /*2120*/  FSETP.NEU.AND P0, PT, R33, RZ, PT ;  /* 0x000000ff2100720b */ /* 0x020fe20003f0d000 */
[----:B------:R-:W-:Y:S01]  /*2130*/  BSSY B0, `(.L_x_29) ;  /* 0x00000ad000007945 */ /* 0x000fe20003800000 */
[----:B------:R-:W-:Y:S02]  /*2140*/  IMAD.IADD R55, R15, 0x1, R11 ;  /* 0x000000010f377824 */ /* 0x000fe400078e020b */
[----:B------:R-:W-:Y:S02]  /*2150*/  IMAD.IADD R44, R42, 0x1, -R9 ;  /* 0x000000012a2c7824 */ /* 0x000fe400078e0a09 */
[----:B------:R-:W-:-:S07]  /*2160*/  IMAD.IADD R54, R34, 0x1, -R7 ;  /* 0x0000000122367824 */ /* 0x000fce00078e0a07 */
[----:B------:R-:W-:Y:S05]  /*2170*/  @!P0 BRA `(.L_x_30) ;  /* 0x0000000400f08947 */ /* 0x000fea0003800000 */
[----:B------:R-:W0:Y:S01]  /*2180*/  LDC.64 R46, c[0x0][0x5b8] ;  /* 0x00016e00ff2e7b82 */ /* 0x000e220000000a00 */
[----:B------:R-:W-:Y:S01]  /*2190*/  ISETP.GT.AND P0, PT, R54, RZ, PT ;  /* 0x000000ff3600720c */ /* 0x000fe20003f04270 */
[----:B------:R-:W-:-:S03]  /*21a0*/  ULDC.64 UR4, c[0x0][0x5c0] ;  /* 0x0001700000047ab9 */ /* 0x000fc60000000a00 */
[----:B------:R-:W-:-:S03]  /*21b0*/  ISETP.GT.AND P2, PT, R44, RZ, P0 ;  /* 0x000000ff2c00720c */ /* 0x000fc60000744270 */
[----:B------:R-:W1:Y:S08]  /*21c0*/  LDC.64 R50, c[0x0][0x5b0] ;  /* 0x00016c00ff327b82 */ /* 0x000e700000000a00 */
[----:B------:R-:W2:Y:S01]  /*21d0*/  LDC.64 R52, c[0x0][0x5a8] ;  /* 0x00016a00ff347b82 */ /* 0x000ea20000000a00 */
[-C--:B0-----:R-:W-:Y:S02]  /*21e0*/  IMAD R0, R21, R46.reuse, RZ ;  /* 0x0000002e15007224 */ /* 0x081fe400078e02ff */
[----:B------:R-:W-:-:S04]  /*21f0*/  IMAD.WIDE.U32 R20, R43, R46, R4 ;  /* 0x0000002e2b147225 */ /* 0x000fc800078e0004 */
[----:B------:R-:W-:Y:S02]  /*2200*/  IMAD R47, R43, R47, R0 ;  /* 0x0000002f2b2f7224 */ /* 0x000fe400078e0200 */
[-C--:B-1----:R-:W-:Y:S02]  /*2210*/  IMAD R0, R13, R50.reuse, RZ ;  /* 0x000000320d007224 */ /* 0x082fe400078e02ff */
[----:B------:R-:W-:Y:S02]  /*2220*/  IMAD.IADD R7, R21, 0x1, R47 ;  /* 0x0000000115077824 */ /* 0x000fe400078e022f */
[----:B------:R-:W-:Y:S02]  /*2230*/  IMAD.MOV.U32 R6, RZ, RZ, R20 ;  /* 0x000000ffff067224 */ /* 0x000fe400078e0014 */
[C---:B------:R-:W-:Y:S02]  /*2240*/  IMAD R49, R12.reuse, R51, R0 ;  /* 0x000000330c317224 */ /* 0x040fe400078e0200 */
[----:B------:R-:W-:-:S04]  /*2250*/  IMAD.WIDE.U32 R2, R12, R50, R6 ;  /* 0x000000320c027225 */ /* 0x000fc800078e0006 */
[----:B------:R-:W-:Y:S01]  /*2260*/  IMAD.IADD R0, R3, 0x1, R49 ;  /* 0x0000000103007824 */ /* 0x000fe200078e0231 */
[----:B--2---:R-:W-:-:S04]  /*2270*/  LEA R8, P1, R2, R52, 0x1 ;  /* 0x0000003402087211 */ /* 0x004fc800078208ff */
[----:B------:R-:W-:-:S05]  /*2280*/  LEA.HI.X R9, R2, R53, R0, 0x1, P1 ;  /* 0x0000003502097211 */ /* 0x000fca00008f0c00 */
[----:B------:R0:W2:Y:S01]  /*2290*/  @P2 LDG.E.LTC128B.U16 R0, desc[UR38][R8.64] ;  /* 0x0000002608002981 */ /* 0x0000a2000c1e1520 */
[----:B------:R-:W-:Y:S01]  /*22a0*/  IMAD.WIDE.U32 R10, R12, R50, R4 ;  /* 0x000000320c0a7225 */ /* 0x000fe200078e0004 */
[----:B------:R-:W-:Y:S03]  /*22b0*/  BSSY B1, `(.L_x_31) ;  /* 0x0000013000017945 */ /* 0x000fe60003800000 */
[----:B------:R-:W-:Y:S02]  /*22c0*/  IMAD.IADD R11, R49, 0x1, R11 ;  /* 0x00000001310b7824 */ /* 0x000fe400078e020b */
[----:B------:R-:W-:Y:S01]  /*22d0*/  IMAD.WIDE.U32 R10, R43, R46, R10 ;  /* 0x0000002e2b0a7225 */ /* 0x000fe200078e000a */
[----:B0-----:R-:W-:-:S03]  /*22e0*/  SHF.L.U64.HI R9, R50, 0x3, R51 ;  /* 0x0000000332097819 */ /* 0x001fc60000010233 */
[----:B------:R-:W-:Y:S02]  /*22f0*/  IMAD.IADD R8, R47, 0x1, R11 ;  /* 0x000000012f087824 */ /* 0x000fe400078e020b */
[----:B--2---:R-:W-:-:S04]  /*2300*/  IMAD.U32 R2, R0, 0x10000, RZ ;  /* 0x0001000000027824 */ /* 0x004fc800078e00ff */
[----:B------:R-:W-:Y:S01]  /*2310*/  FMUL R3, R2, R33 ;  /* 0x0000002102037220 */ /* 0x000fe20000400000 */
[----:B------:R-:W-:-:S03]  /*2320*/  LEA R2, P1, R14, UR4, 0x1 ;  /* 0x000000040e027c11 */ /* 0x000fc6000f8208ff */
[----:B------:R-:W-:Y:S01]  /*2330*/  FFMA R24, R24, R32, R3 ;  /* 0x0000002018187223 */ /* 0x000fe20000000003 */
[----:B------:R-:W-:Y:S02]  /*2340*/  LEA.HI.X R3, R14, UR5, R55, 0x1, P1 ;  /* 0x000000050e037c11 */ /* 0x000fe400088f0c37 */
[----:B------:R-:W-:Y:S02]  /*2350*/  ISETP.GT.AND P1, PT, R54, 0x1, PT ;  /* 0x000000013600780c */ /* 0x000fe40003f24270 */
[----:B------:R-:W-:Y:S02]  /*2360*/  F2FP.BF16.F32.PACK_AB R24, RZ, R24 ;  /* 0x00000018ff18723e */ /* 0x000fe400000010ff */
[----:B------:R-:W-:Y:S02]  /*2370*/  ISETP.GT.AND P3, PT, R44, RZ, P1 ;  /* 0x000000ff2c00720c */ /* 0x000fe40000f64270 */
[C---:B------:R-:W-:Y:S01]  /*2380*/  LEA R14, P4, R10.reuse, R52, 0x1 ;  /* 0x000000340a0e7211 */ /* 0x040fe200078808ff */
[----:B------:R0:W-:Y:S03]  /*2390*/  @P2 STG.E.U16 desc[UR38][R2.64], R24 ;  /* 0x0000001802002986 */ /* 0x0001e6000c101526 */
[----:B------:R-:W-:Y:S01]  /*23a0*/  LEA.HI.X R15, R10, R53, R8, 0x1, P4 ;  /* 0x000000350a0f7211 */ /* 0x000fe200020f0c08 */
[----:B------:R-:W-:-:S06]  /*23b0*/  IMAD.SHL.U32 R8, R50, 0x8, RZ ;  /* 0x0000000832087824 */ /* 0x000fcc00078e00ff */
[----:B------:R-:W-:Y:S05]  /*23c0*/  @!P3 BRA `(.L_x_32) ;  /* 0x000000000004b947 */ /* 0x000fea0003800000 */
[----:B------:R1:W5:Y:S02]  /*23d0*/  LDG.E.LTC128B.U16 R0, desc[UR38][R14.64+0x2] ;  /* 0x000002260e007981 */ /* 0x000364000c1e1520 */
.L_x_32:
[----:B------:R-:W-:Y:S05]  /*23e0*/  BSYNC B1 ;  /* 0x0000000000017941 */ /* 0x000fea0003800000 */
.L_x_31:
[----:B------:R-:W-:Y:S01]  /*23f0*/  IMAD.WIDE.U32 R8, R12, R50, R8 ;  /* 0x000000320c087225 */ /* 0x000fe200078e0008 */
[----:B------:R-:W-:Y:S02]  /*2400*/  ISETP.GT.AND P0, PT, R44, 0x8, P0 ;  /* 0x000000082c00780c */ /* 0x000fe40000704270 */
[C---:B-----5:R-:W-:Y:S01]  /*2410*/  PRMT R12, R0.reuse, 0x7610, R12 ;  /* 0x00007610000c7816 */ /* 0x060fe2000000000c */
[----:B------:R-:W-:Y:S01]  /*2420*/  IMAD.U32 R6, R0, 0x10000, RZ ;  /* 0x0001000000067824 */ /* 0x000fe200078e00ff */
[----:B------:R-:W-:Y:S01]  /*2430*/  IADD3 R20, P2, R20, R8, RZ ;  /* 0x0000000814147210 */ /* 0x000fe20007f5e0ff */
[----:B------:R-:W-:Y:S02]  /*2440*/  IMAD.IADD R49, R49, 0x1, R9 ;  /* 0x0000000131317824 */ /* 0x000fe400078e0209 */
[----:B------:R-:W-:Y:S02]  /*2450*/  FMUL R6, R6, R33 ;  /* 0x0000002106067220 */ /* 0x000fe40000400000 */
[----:B------:R-:W-:-:S02]  /*2460*/  IMAD.X R7, R49, 0x1, R7, P2 ;  /* 0x0000000131077824 */ /* 0x000fc400010e0607 */
[----:B------:R-:W-:Y:S01]  /*2470*/  FFMA R25, R25, R32, R6 ;  /* 0x0000002019197223 */ /* 0x000fe20000000006 */
[----:B------:R-:W-:-:S04]  /*2480*/  LEA R6, P2, R20, R52, 0x1 ;  /* 0x0000003414067211 */ /* 0x000fc800078408ff */
[----:B------:R-:W-:Y:S02]  /*2490*/  F2FP.BF16.F32.PACK_AB R25, RZ, R25 ;  /* 0x00000019ff19723e */ /* 0x000fe400000010ff */
[----:B------:R-:W-:-:S03]  /*24a0*/  LEA.HI.X R7, R20, R53, R7, 0x1, P2 ;  /* 0x0000003514077211 */ /* 0x000fc600010f0c07 */
[----:B------:R2:W-:Y:S04]  /*24b0*/  @P3 STG.E.U16 desc[UR38][R2.64+0x2], R25 ;  /* 0x0000021902003986 */ /* 0x0005e8000c101526 */
[----:B------:R-:W3:Y:S01]  /*24c0*/  @P0 LDG.E.LTC128B.U16 R12, desc[UR38][R6.64] ;  /* 0x00000026060c0981 */ /* 0x000ee2000c1e1520 */
[----:B------:R-:W-:Y:S01]  /*24d0*/  IADD3 R8, P2, R4, R8, RZ ;  /* 0x0000000804087210 */ /* 0x000fe20007f5e0ff */
[----:B------:R-:W-:Y:S01]  /*24e0*/  BSSY B1, `(.L_x_33) ;  /* 0x0000011000017945 */ /* 0x000fe20003800000 */
[----:B------:R-:W-:Y:S02]  /*24f0*/  SHF.L.U64.HI R11, R37, 0x1, R36 ;  /* 0x00000001250b7819 */ /* 0x000fe40000010224 */
[----:B------:R-:W-:Y:S01]  /*2500*/  ISETP.GT.AND P1, PT, R44, 0x8, P1 ;  /* 0x000000082c00780c */ /* 0x000fe20000f24270 */
[----:B------:R-:W-:Y:S01]  /*2510*/  IMAD.X R9, R5, 0x1, R49, P2 ;  /* 0x0000000105097824 */ /* 0x000fe200010e0631 */
[----:B------:R-:W-:Y:S01]  /*2520*/  LEA R4, P2, R37, R2, 0x1 ;  /* 0x0000000225047211 */ /* 0x000fe200078408ff */
[----:B------:R-:W-:-:S03]  /*2530*/  IMAD.WIDE.U32 R8, R43, R46, R8 ;  /* 0x0000002e2b087225 */ /* 0x000fc600078e0008 */
[----:B------:R-:W-:Y:S01]  /*2540*/  LEA R10, P3, R8, R52, 0x1 ;  /* 0x00000034080a7211 */ /* 0x000fe200078608ff */
[----:B---3--:R-:W-:-:S04]  /*2550*/  IMAD.U32 R0, R12, 0x10000, RZ ;  /* 0x000100000c007824 */ /* 0x008fc800078e00ff */
[----:B------:R-:W-:Y:S01]  /*2560*/  FMUL R5, R0, R33 ;  /* 0x0000002100057220 */ /* 0x000fe20000400000 */
[----:B------:R-:W-:-:S03]  /*2570*/  IMAD.IADD R0, R47, 0x1, R9 ;  /* 0x000000012f007824 */ /* 0x000fc600078e0209 */
[----:B------:R-:W-:-:S05]  /*2580*/  FFMA R5, R26, R32, R5 ;  /* 0x000000201a057223 */ /* 0x000fca0000000005 */
[----:B------:R-:W-:Y:S01]  /*2590*/  F2FP.BF16.F32.PACK_AB R6, RZ, R5 ;  /* 0x00000005ff06723e */ /* 0x000fe200000010ff */
[----:B------:R-:W-:Y:S01]  /*25a0*/  IMAD.X R5, R11, 0x1, R3, P2 ;  /* 0x000000010b057824 */ /* 0x000fe200010e0603 */
[----:B------:R-:W-:-:S04]  /*25b0*/  LEA.HI.X R11, R8, R53, R0, 0x1, P3 ;  /* 0x00000035080b7211 */ /* 0x000fc800018f0c00 */
[----:B------:R2:W-:Y:S01]  /*25c0*/  @P0 STG.E.U16 desc[UR38][R4.64], R6 ;  /* 0x0000000604000986 */ /* 0x0005e2000c101526 */
[----:B------:R-:W-:Y:S05]  /*25d0*/  @!P1 BRA `(.L_x_34) ;  /* 0x0000000000049947 */ /* 0x000fea0003800000 */
[----:B------:R3:W5:Y:S02]  /*25e0*/  LDG.E.LTC128B.U16 R12, desc[UR38][R10.64+0x2] ;  /* 0x000002260a0c7981 */ /* 0x000764000c1e1520 */
.L_x_34:
[----:B------:R-:W-:Y:S05]  /*25f0*/  BSYNC B1 ;  /* 0x0000000000017941 */ /* 0x000fea0003800000 */
.L_x_33:
[----:B-----5:R-:W-:Y:S01]  /*2600*/  IMAD.U32 R0, R12, 0x10000, RZ ;  /* 0x000100000c007824 */ /* 0x020fe200078e00ff */
[----:B------:R-:W-:Y:S01]  /*2610*/  ISETP.GT.AND P0, PT, R54, 0x8, PT ;  /* 0x000000083600780c */ /* 0x000fe20003f04270 */
[----:B------:R-:W-:Y:S02]  /*2620*/  BSSY B1, `(.L_x_35) ;  /* 0x0000008000017945 */ /* 0x000fe40003800000 */
[----:B------:R-:W-:Y:S01]  /*2630*/  FMUL R0, R0, R33 ;  /* 0x0000002100007220 */ /* 0x000fe20000400000 */
[----:B------:R-:W-:-:S03]  /*2640*/  ISETP.GT.AND P2, PT, R44, RZ, P0 ;  /* 0x000000ff2c00720c */ /* 0x000fc60000744270 */
[----:B------:R-:W-:-:S05]  /*2650*/  FFMA R0, R27, R32, R0 ;  /* 0x000000201b007223 */ /* 0x000fca0000000000 */
[----:B------:R-:W-:-:S05]  /*2660*/  F2FP.BF16.F32.PACK_AB R0, RZ, R0 ;  /* 0x00000000ff00723e */ /* 0x000fca00000010ff */
[----:B------:R4:W-:Y:S01]  /*2670*/  @P1 STG.E.U16 desc[UR38][R4.64+0x2], R0 ;  /* 0x0000020004001986 */ /* 0x0009e2000c101526 */
[----:B------:R-:W-:Y:S05]  /*2680*/  @!P2 BRA `(.L_x_36) ;  /* 0x000000000004a947 */ /* 0x000fea0003800000 */
[----:B------:R0:W5:Y:S02]  /*2690*/  LDG.E.LTC128B.U16 R12, desc[UR38][R14.64+0x10] ;  /* 0x000010260e0c7981 */ /* 0x000164000c1e1520 */
.L_x_36:
[----:B------:R-:W-:Y:S05]  /*26a0*/  BSYNC B1 ;  /* 0x0000000000017941 */ /* 0x000fea0003800000 */
.L_x_35:
[----:B----45:R-:W-:Y:S01]  /*26b0*/  IMAD.U32 R0, R12, 0x10000, RZ ;  /* 0x000100000c007824 */ /* 0x030fe200078e00ff */
        /* <DEDUP_REMOVED lines=9> */
.L_x_38:
[----:B------:R-:W-:Y:S05]  /*2750*/  BSYNC B1 ;  /* 0x0000000000017941 */ /* 0x000fea0003800000 */
.L_x_37:
[----:B-----5:R-:W-:Y:S01]  /*2760*/  IMAD.U32 R0, R12, 0x10000, RZ ;  /* 0x000100000c007824 */ /* 0x020fe200078e00ff */
[----:B------:R-:W-:Y:S01]  /*2770*/  ISETP.GT.AND P0, PT, R44, 0x8, P0 ;  /* 0x000000082c00780c */ /* 0x000fe20000704270 */
[----:B------:R-:W-:Y:S02]  /*2780*/  BSSY B1, `(.L_x_39) ;  /* 0x0000007000017945 */ /* 0x000fe40003800000 */
[----:B------:R-:W-:-:S04]  /*2790*/  FMUL R0, R0, R33 ;  /* 0x0000002100007220 */ /* 0x000fc80000400000 */
[----:B------:R-:W-:-:S05]  /*27a0*/  FFMA R0, R29, R32, R0 ;  /* 0x000000201d007223 */ /* 0x000fca0000000000 */
[----:B------:R-:W-:-:S05]  /*27b0*/  F2FP.BF16.F32.PACK_AB R0, RZ, R0 ;  /* 0x00000000ff00723e */ /* 0x000fca00000010ff */
[----:B------:R0:W-:Y:S01]  /*27c0*/  @P3 STG.E.U16 desc[UR38][R2.64+0x12], R0 ;  /* 0x0000120002003986 */ /* 0x0001e2000c101526 */
[----:B------:R-:W-:Y:S05]  /*27d0*/  @!P0 BRA `(.L_x_40) ;  /* 0x0000000000048947 */ /* 0x000fea0003800000 */
[----:B------:R0:W5:Y:S02]  /*27e0*/  LDG.E.LTC128B.U16 R12, desc[UR38][R10.64+0x10] ;  /* 0x000010260a0c7981 */ /* 0x000164000c1e1520 */
.L_x_40:
[----:B------:R-:W-:Y:S05]  /*27f0*/  BSYNC B1 ;  /* 0x0000000000017941 */ /* 0x000fea0003800000 */
.L_x_39:
[----:B0----5:R-:W-:Y:S01]  /*2800*/  IMAD.U32 R0, R12, 0x10000, RZ ;  /* 0x000100000c007824 */ /* 0x021fe200078e00ff */
[----:B------:R-:W-:Y:S01]  /*2810*/  ISETP.GT.AND P1, PT, R44, 0x8, P1 ;  /* 0x000000082c00780c */ /* 0x000fe20000f24270 */
[----:B--2-4-:R-:W-:Y:S01]  /*2820*/  @P0 IMAD.MOV.U32 R2, RZ, RZ, R4 ;  /* 0x000000ffff020224 */ /* 0x014fe200078e0004 */
[----:B------:R-:W-:Y:S01]  /*2830*/  BSSY B1, `(.L_x_41) ;  /* 0x0000009000017945 */ /* 0x000fe20003800000 */
[----:B------:R-:W-:-:S04]  /*2840*/  FMUL R3, R0, R33 ;  /* 0x0000002100037220 */ /* 0x000fc80000400000 */
[----:B------:R-:W-:-:S05]  /*2850*/  FFMA R3, R30, R32, R3 ;  /* 0x000000201e037223 */ /* 0x000fca0000000003 */
[----:B------:R-:W-:-:S04]  /*2860*/  F2FP.BF16.F32.PACK_AB R3, RZ, R3 ;  /* 0x00000003ff03723e */ /* 0x000fc800000010ff */
[----:B------:R-:W-:Y:S01]  /*2870*/  PRMT R0, R3, 0x7610, R0 ;  /* 0x0000761003007816 */ /* 0x000fe20000000000 */
[----:B------:R-:W-:-:S05]  /*2880*/  @P0 IMAD.MOV.U32 R3, RZ, RZ, R5 ;  /* 0x000000ffff030224 */ /* 0x000fca00078e0005 */
[----:B------:R0:W-:Y:S01]  /*2890*/  @P0 STG.E.U16 desc[UR38][R2.64+0x10], R0 ;  /* 0x0000100002000986 */ /* 0x0001e2000c101526 */
[----:B------:R-:W-:Y:S05]  /*28a0*/  @!P1 BRA `(.L_x_42) ;  /* 0x0000000000049947 */ /* 0x000fea0003800000 */
[----:B------:R2:W5:Y:S02]  /*28b0*/  LDG.E.LTC128B.U16 R12, desc[UR38][R10.64+0x12] ;  /* 0x000012260a0c7981 */ /* 0x000564000c1e1520 */
.L_x_42:
[----:B------:R-:W-:Y:S05]  /*28c0*/  BSYNC B1 ;  /* 0x0000000000017941 */ /* 0x000fea0003800000 */
.L_x_41:
[----:B------:R-:W-:Y:S05]  /*28d0*/  @!P1 BRA `(.L_x_43) ;  /* 0x0000000000c89947 */ /* 0x000fea0003800000 */
[----:B-----5:R-:W-:-:S04]  /*28e0*/  IMAD.U32 R12, R12, 0x10000, RZ ;  /* 0x000100000c0c7824 */ /* 0x020fc800078e00ff */
[----:B------:R-:W-:-:S04]  /*28f0*/  FMUL R12, R12, R33 ;  /* 0x000000210c0c7220 */ /* 0x000fc80000400000 */
[----:B------:R-:W-:-:S05]  /*2900*/  FFMA R12, R31, R32, R12 ;  /* 0x000000201f0c7223 */ /* 0x000fca000000000c */
[----:B------:R-:W-:-:S05]  /*2910*/  F2FP.BF16.F32.PACK_AB R12, RZ, R12 ;  /* 0x0000000cff0c723e */ /* 0x000fca00000010ff */
[----:B------:R4:W-:Y:S01]  /*2920*/  STG.E.U16 desc[UR38][R4.64+0x12], R12 ;  /* 0x0000120c04007986 */ /* 0x0009e2000c101526 */
[----:B------:R-:W-:Y:S05]  /*2930*/  BRA `(.L_x_43) ;  /* 0x0000000000b07947 */ /* 0x000fea0003800000 */
.L_x_30:
[----:B------:R-:W-:Y:S01]  /*2940*/  ULDC.64 UR4, c[0x0][0x5c0] ;  /* 0x0001700000047ab9 */ /* 0x000fe20000000a00 */
[----:B------:R-:W-:Y:S01]  /*2950*/  ISETP.GT.AND P0, PT, R54, RZ, PT ;  /* 0x000000ff3600720c */ /* 0x000fe20003f04270 */
[-C--:B------:R-:W-:Y:S01]  /*2960*/  FMUL R24, R24, R32.reuse ;  /* 0x0000002018187220 */ /* 0x080fe20000400000 */
[----:B------:R-:W-:Y:S01]  /*2970*/  LEA R2, P5, R14, UR4, 0x1 ;  /* 0x000000040e027c11 */ /* 0x000fe2000f8a08ff */
[-C--:B------:R-:W-:Y:S01]  /*2980*/  FMUL R25, R25, R32.reuse ;  /* 0x0000002019197220 */ /* 0x080fe20000400000 */
[----:B------:R-:W-:Y:S01]  /*2990*/  ISETP.GT.AND P2, PT, R54, 0x1, PT ;  /* 0x000000013600780c */ /* 0x000fe20003f44270 */
[-C--:B------:R-:W-:Y:S01]  /*29a0*/  FMUL R26, R26, R32.reuse ;  /* 0x000000201a1a7220 */ /* 0x080fe20000400000 */
[----:B------:R-:W-:Y:S01]  /*29b0*/  ISETP.GT.AND P4, PT, R44, RZ, P0 ;  /* 0x000000ff2c00720c */ /* 0x000fe20000784270 */
[-C--:B------:R-:W-:Y:S01]  /*29c0*/  FMUL R27, R27, R32.reuse ;  /* 0x000000201b1b7220 */ /* 0x080fe20000400000 */
[----:B------:R-:W-:Y:S01]  /*29d0*/  LEA.HI.X R3, R14, UR5, R55, 0x1, P5 ;  /* 0x000000050e037c11 */ /* 0x000fe2000a8f0c37 */
[-C--:B------:R-:W-:Y:S01]  /*29e0*/  FMUL R28, R28, R32.reuse ;  /* 0x000000201c1c7220 */ /* 0x080fe20000400000 */
[----:B------:R-:W-:Y:S01]  /*29f0*/  ISETP.GT.AND P5, PT, R44, RZ, P2 ;  /* 0x000000ff2c00720c */ /* 0x000fe200017a4270 */
[----:B------:R-:W-:Y:S01]  /*2a00*/  FMUL R29, R29, R32 ;  /* 0x000000201d1d7220 */ /* 0x000fe20000400000 */
[----:B------:R-:W-:Y:S01]  /*2a10*/  F2FP.BF16.F32.PACK_AB R24, RZ, R24 ;  /* 0x00000018ff18723e */ /* 0x000fe200000010ff */
[-C--:B------:R-:W-:Y:S01]  /*2a20*/  FMUL R30, R30, R32.reuse ;  /* 0x000000201e1e7220 */ /* 0x080fe20000400000 */
[----:B------:R-:W-:Y:S01]  /*2a30*/  F2FP.BF16.F32.PACK_AB R25, RZ, R25 ;  /* 0x00000019ff19723e */ /* 0x000fe200000010ff */
[----:B------:R-:W-:Y:S01]  /*2a40*/  FMUL R31, R31, R32 ;  /* 0x000000201f1f7220 */ /* 0x000fe20000400000 */
[----:B------:R-:W-:-:S02]  /*2a50*/  SHF.L.U64.HI R5, R37, 0x1, R36 ;  /* 0x0000000125057819 */ /* 0x000fc40000010224 */
[C---:B------:R-:W-:Y:S01]  /*2a60*/  ISETP.GT.AND P3, PT, R54.reuse, 0x8, PT ;  /* 0x000000083600780c */ /* 0x040fe20003f64270 */
[----:B------:R-:W-:Y:S01]  /*2a70*/  @P4 STG.E.U16 desc[UR38][R2.64], R24 ;  /* 0x0000001802004986 */ /* 0x000fe2000c101526 */
[----:B------:R-:W-:Y:S02]  /*2a80*/  ISETP.GT.AND P1, PT, R54, 0x9, PT ;  /* 0x000000093600780c */ /* 0x000fe40003f24270 */
[C---:B------:R-:W-:Y:S01]  /*2a90*/  ISETP.GT.AND P0, PT, R44.reuse, 0x8, P0 ;  /* 0x000000082c00780c */ /* 0x040fe20000704270 */
[----:B------:R-:W-:Y:S01]  /*2aa0*/  @P5 STG.E.U16 desc[UR38][R2.64+0x2], R25 ;  /* 0x0000021902005986 */ /* 0x000fe2000c101526 */
[----:B------:R-:W-:Y:S02]  /*2ab0*/  LEA R4, P5, R37, R2, 0x1 ;  /* 0x0000000225047211 */ /* 0x000fe400078a08ff */
[C---:B------:R-:W-:Y:S02]  /*2ac0*/  ISETP.GT.AND P2, PT, R44.reuse, 0x8, P2 ;  /* 0x000000082c00780c */ /* 0x040fe40001744270 */
[C---:B------:R-:W-:Y:S01]  /*2ad0*/  ISETP.GT.AND P4, PT, R44.reuse, RZ, P3 ;  /* 0x000000ff2c00720c */ /* 0x040fe20001f84270 */
[----:B------:R-:W-:Y:S01]  /*2ae0*/  IMAD.X R5, R5, 0x1, R3, P5 ;  /* 0x0000000105057824 */ /* 0x000fe200028e0603 */
[----:B------:R-:W-:-:S02]  /*2af0*/  ISETP.GT.AND P5, PT, R44, RZ, P1 ;  /* 0x000000ff2c00720c */ /* 0x000fc40000fa4270 */
[C---:B------:R-:W-:Y:S02]  /*2b00*/  ISETP.GT.AND P3, PT, R44.reuse, 0x8, P3 ;  /* 0x000000082c00780c */ /* 0x040fe40001f64270 */
[----:B------:R-:W-:Y:S02]  /*2b10*/  F2FP.BF16.F32.PACK_AB R26, RZ, R26 ;  /* 0x0000001aff1a723e */ /* 0x000fe400000010ff */
[----:B------:R-:W-:Y:S02]  /*2b20*/  F2FP.BF16.F32.PACK_AB R27, RZ, R27 ;  /* 0x0000001bff1b723e */ /* 0x000fe400000010ff */
[----:B------:R-:W-:Y:S01]  /*2b30*/  ISETP.GT.AND P1, PT, R44, 0x8, P1 ;  /* 0x000000082c00780c */ /* 0x000fe20000f24270 */
[----:B------:R-:W-:Y:S01]  /*2b40*/  @P0 STG.E.U16 desc[UR38][R4.64], R26 ;  /* 0x0000001a04000986 */ /* 0x000fe2000c101526 */
[----:B------:R-:W-:Y:S02]  /*2b50*/  F2FP.BF16.F32.PACK_AB R28, RZ, R28 ;  /* 0x0000001cff1c723e */ /* 0x000fe400000010ff */
[----:B------:R-:W-:Y:S01]  /*2b60*/  F2FP.BF16.F32.PACK_AB R29, RZ, R29 ;  /* 0x0000001dff1d723e */ /* 0x000fe200000010ff */
[----:B------:R-:W-:Y:S01]  /*2b70*/  @P2 STG.E.U16 desc[UR38][R4.64+0x2], R27 ;  /* 0x0000021b04002986 */ /* 0x000fe2000c101526 */
[----:B------:R-:W-:-:S02]  /*2b80*/  F2FP.BF16.F32.PACK_AB R30, RZ, R30 ;  /* 0x0000001eff1e723e */ /* 0x000fc400000010ff */
[----:B------:R-:W-:Y:S01]  /*2b90*/  F2FP.BF16.F32.PACK_AB R31, RZ, R31 ;  /* 0x0000001fff1f723e */ /* 0x000fe200000010ff */
[----:B------:R-:W-:Y:S04]  /*2ba0*/  @P4 STG.E.U16 desc[UR38][R2.64+0x10], R28 ;  /* 0x0000101c02004986 */ /* 0x000fe8000c101526 */
[----:B------:R0:W-:Y:S02]  /*2bb0*/  @P5 STG.E.U16 desc[UR38][R2.64+0x12], R29 ;  /* 0x0000121d02005986 */ /* 0x0001e4000c101526 */
[----:B0-----:R-:W-:Y:S02]  /*2bc0*/  @P3 IMAD.MOV.U32 R2, RZ, RZ, R4 ;  /* 0x000000ffff023224 */ /* 0x001fe400078e0004 */
[----:B------:R-:W-:-:S05]  /*2bd0*/  @P3 IMAD.MOV.U32 R3, RZ, RZ, R5 ;  /* 0x000000ffff033224 */ /* 0x000fca00078e0005 */
[----:B------:R0:W-:Y:S04]  /*2be0*/  @P3 STG.E.U16 desc[UR38][R2.64+0x10], R30 ;  /* 0x0000101e02003986 */ /* 0x0001e8000c101526 */
[----:B------:R0:W-:Y:S02]  /*2bf0*/  @P1 STG.E.U16 desc[UR38][R4.64+0x12], R31 ;  /* 0x0000121f04001986 */ /* 0x0001e4000c101526 */
.L_x_43:
[----:B------:R-:W-:Y:S05]  /*2c00*/  BSYNC B0 ;  /* 0x0000000000007941 */ /* 0x000fea0003800000 */
.L_x_29:
[----:B------:R-:W-:Y:S01]  /*2c10*/  IADD3 R16, P0, R16, UR36, RZ ;  /* 0x0000002410107c10 */ /* 0x000fe2000ff1e0ff */
[----:B------:R-:W-:Y:S01]  /*2c20*/  ULDC.64 UR4, c[0x0][0x650] ;  /* 0x0001940000047ab9 */ /* 0x000fe20000000a00 */
[----:B0-----:R-:W-:Y:S01]  /*2c30*/  PRMT R0, RZ, 0x7610, R0 ;  /* 0x00007610ff007816 */ /* 0x001fe20000000000 */
[----:B------:R-:W-:Y:S01]  /*2c40*/  IMAD.MOV.U32 R44, RZ, RZ, -0x1 ;  /* 0xffffffffff2c7424 */ /* 0x000fe200078e00ff */
[----:B------:R-:W-:Y:S01]  /*2c50*/  IADD3.X R17, R17, UR42, RZ, P0, !PT ;  /* 0x0000002a11117c10 */ /* 0x000fe200087fe4ff */
[----:B------:R-:W-:Y:S01]  /*2c60*/  IMAD.MOV.U32 R43, RZ, RZ, -0x1 ;  /* 0xffffffffff2b7424 */ /* 0x000fe200078e00ff */
[----:B------:R-:W-:-:S04]  /*2c70*/  ISETP.GE.U32.AND P0, PT, R16, UR4, PT ;  /* 0x0000000410007c0c */ /* 0x000fc8000bf06070 */
[----:B------:R-:W-:-:S13]  /*2c80*/  ISETP.GE.U32.AND.EX P0, PT, R17, UR5, PT, P0 ;  /* 0x0000000511007c0c */ /* 0x000fda000bf06100 */
[----:B------:R-:W-:Y:S05]  /*2c90*/  @P0 BRA `(.L_x_44) ;  /* 0x00000004004c0947 */ /* 0x000fea0003800000 */
[----:B------:R-:W0:Y:S01]  /*2ca0*/  LDC.64 R8, c[0x0][0x628] ;  /* 0x00018a00ff087b82 */ /* 0x000e220000000a00 */
[----:B-1----:R-:W1:Y:S01]  /*2cb0*/  S2R R14, SR_CTAID.X ;  /* 0x00000000000e7919 */ /* 0x002e620000002500 */
[----:B------:R-:W-:Y:S02]  /*2cc0*/  IMAD.MOV.U32 R6, RZ, RZ, R16 ;  /* 0x000000ffff067224 */ /* 0x000fe400078e0010 */
[----:B------:R-:W-:Y:S01]  /*2cd0*/  IMAD.MOV.U32 R7, RZ, RZ, R17 ;  /* 0x000000ffff077224 */ /* 0x000fe200078e0011 */
[----:B------:R-:W0:Y:S03]  /*2ce0*/  S2R R15, SR_CTAID.Y ;  /* 0x00000000000f7919 */ /* 0x000e260000002600 */
[----:B------:R-:W1:Y:S08]  /*2cf0*/  LDC R0, c[0x0][0x630] ;  /* 0x00018c00ff007b82 */ /* 0x000e700000000800 */
[----:B----45:R-:W4:Y:S01]  /*2d00*/  LDC.64 R12, c[0x0][0x620] ;  /* 0x00018800ff0c7b82 */ /* 0x030f220000000a00 */
[----:B0-----:R-:W-:-:S04]  /*2d10*/  ISETP.NE.U32.AND P0, PT, R8, RZ, PT ;  /* 0x000000ff0800720c */ /* 0x001fc80003f05070 */
[----:B------:R-:W-:-:S13]  /*2d20*/  ISETP.NE.AND.EX P0, PT, R9, RZ, PT, P0 ;  /* 0x000000ff0900720c */ /* 0x000fda0003f05300 */
[----:B-1--4-:R-:W-:Y:S05]  /*2d30*/  @!P0 BRA `(.L_x_45) ;  /* 0x0000000000288947 */ /* 0x012fea0003800000 */
[----:B------:R-:W0:Y:S02]  /*2d40*/  LDC R3, c[0x0][0x634] ;  /* 0x00018d00ff037b82 */ /* 0x000e240000000800 */
[----:B0-----:R-:W-:-:S05]  /*2d50*/  IADD3 R7, P0, R16, R3, RZ ;  /* 0x0000000310077210 */ /* 0x001fca0007f1e0ff */
[----:B--23--:R-:W-:-:S04]  /*2d60*/  IMAD.X R11, RZ, RZ, R17, P0 ;  /* 0x000000ffff0b7224 */ /* 0x00cfc800000e0611 */
[----:B------:R-:W-:-:S04]  /*2d70*/  IMAD.WIDE.U32 R2, R11, R8, RZ ;  /* 0x000000080b027225 */ /* 0x000fc800078e00ff */
[----:B------:R-:W-:-:S04]  /*2d80*/  IMAD.WIDE.U32 R4, P0, R7, R9, R2 ;  /* 0x0000000907047225 */ /* 0x000fc80007800002 */
[----:B------:R-:W-:-:S04]  /*2d90*/  IMAD.WIDE.U32 R2, R7, R8, RZ ;  /* 0x0000000807027225 */ /* 0x000fc800078e00ff */
[----:B------:R-:W-:Y:S01]  /*2da0*/  IMAD.X R7, RZ, RZ, RZ, P0 ;  /* 0x000000ffff077224 */ /* 0x000fe200000e06ff */
[----:B------:R-:W-:Y:S01]  /*2db0*/  IADD3 RZ, P0, R3, R4, RZ ;  /* 0x0000000403ff7210 */ /* 0x000fe20007f1e0ff */
[----:B------:R-:W-:-:S04]  /*2dc0*/  IMAD.MOV.U32 R6, RZ, RZ, R5 ;  /* 0x000000ffff067224 */ /* 0x000fc800078e0005 */
[----:B------:R-:W-:-:S08]  /*2dd0*/  IMAD.WIDE.U32.X R6, R11, R9, R6, P0 ;  /* 0x000000090b067225 */ /* 0x000fd000000e0406 */
.L_x_45:
[-CC-:B------:R-:W-:Y:S01]  /*2de0*/  SHF.R.U64 R43, R6, R0.reuse, R7.reuse ;  /* 0x00000000062b7219 */ /* 0x180fe20000001207 */
[----:B------:R-:W0:Y:S01]  /*2df0*/  LDC.64 R24, c[0x0][0x640] ;  /* 0x00019000ff187b82 */ /* 0x000e220000000a00 */
[----:B------:R-:W-:Y:S01]  /*2e00*/  SHF.R.U32.HI R0, RZ, R0, R7 ;  /* 0x00000000ff007219 */ /* 0x000fe20000011607 */
[----:B------:R-:W-:Y:S01]  /*2e10*/  ULDC UR4, c[0x0][0x150] ;  /* 0x0000540000047ab9 */ /* 0x000fe20000000800 */
[----:B------:R-:W-:Y:S02]  /*2e20*/  IADD3 R5, P0, RZ, -R43, RZ ;  /* 0x8000002bff057210 */ /* 0x000fe40007f1e0ff */
[----:B------:R-:W-:-:S03]  /*2e30*/  I2FP.F32.U32 R6, R14 ;  /* 0x0000000e00067245 */ /* 0x000fc60000201000 */
[----:B------:R-:W1:Y:S01]  /*2e40*/  LDC R4, c[0x0][0x618] ;  /* 0x00018600ff047b82 */ /* 0x000e620000000800 */
[----:B------:R-:W-:Y:S02]  /*2e50*/  IMAD.X R3, RZ, RZ, ~R0, P0 ;  /* 0x000000ffff037224 */ /* 0x000fe400000e0e00 */
[----:B------:R-:W-:Y:S01]  /*2e60*/  FMUL R6, R6, UR4 ;  /* 0x0000000406067c20 */ /* 0x000fe20008400000 */
[----:B------:R-:W-:Y:S01]  /*2e70*/  ULDC UR4, c[0x0][0x154] ;  /* 0x0000550000047ab9 */ /* 0x000fe20000000800 */
[-C--:B------:R-:W-:Y:S02]  /*2e80*/  IMAD R0, R3, R12.reuse, RZ ;  /* 0x0000000c03007224 */ /* 0x080fe400078e02ff */
[C---:B------:R-:W-:Y:S01]  /*2e90*/  IMAD.WIDE.U32 R2, R5.reuse, R12, R16 ;  /* 0x0000000c05027225 */ /* 0x040fe200078e0010 */
[----:B------:R-:W4:Y:S01]  /*2ea0*/  LDC R9, c[0x0][0x608] ;  /* 0x00018200ff097b82 */ /* 0x000f220000000800 */
[----:B------:R-:W5:Y:S02]  /*2eb0*/  F2I.U32.TRUNC.NTZ R6, R6 ;  /* 0x0000000600067305 */ /* 0x000f64000020f000 */
[----:B------:R-:W-:-:S04]  /*2ec0*/  IMAD R5, R5, R13, R0 ;  /* 0x0000000d05057224 */ /* 0x000fc800078e0200 */
[----:B------:R-:W-:Y:S01]  /*2ed0*/  IMAD.IADD R3, R3, 0x1, R5 ;  /* 0x0000000103037824 */ /* 0x000fe200078e0205 */
[----:B------:R-:W4:Y:S01]  /*2ee0*/  LDC R20, c[0x0][0x658] ;  /* 0x00019600ff147b82 */ /* 0x000f220000000800 */
[----:B------:R-:W-:Y:S02]  /*2ef0*/  I2FP.F32.U32 R5, R15 ;  /* 0x0000000f00057245 */ /* 0x000fe40000201000 */
[----:B0-----:R-:W-:-:S03]  /*2f00*/  ISETP.NE.U32.AND P0, PT, R24, RZ, PT ;  /* 0x000000ff1800720c */ /* 0x001fc60003f05070 */
[----:B------:R-:W-:Y:S01]  /*2f10*/  FMUL R5, R5, UR4 ;  /* 0x0000000405057c20 */ /* 0x000fe20008400000 */
[----:B------:R-:W-:Y:S01]  /*2f20*/  ISETP.NE.AND.EX P0, PT, R25, RZ, PT, P0 ;  /* 0x000000ff1900720c */ /* 0x000fe20003f05300 */
[----:B------:R-:W0:Y:S01]  /*2f30*/  LDC R7, c[0x0][0x144] ;  /* 0x00005100ff077b82 */ /* 0x000e220000000800 */
[-CC-:B-1----:R-:W-:Y:S01]  /*2f40*/  SHF.R.U32.HI R0, RZ, R4.reuse, R3.reuse ;  /* 0x00000004ff007219 */ /* 0x182fe20000011603 */
[----:B-----5:R-:W-:Y:S01]  /*2f50*/  IMAD.MOV R6, RZ, RZ, -R6 ;  /* 0x000000ffff067224 */ /* 0x020fe200078e0a06 */
[----:B--23--:R-:W-:-:S05]  /*2f60*/  SHF.R.U64 R11, R2, R4, R3 ;  /* 0x00000004020b7219 */ /* 0x00cfca0000001203 */
[----:B------:R-:W1:Y:S01]  /*2f70*/  LDC R12, c[0x0][0x148] ;  /* 0x00005200ff0c7b82 */ /* 0x000e620000000800 */
[-CC-:B----4-:R-:W-:Y:S02]  /*2f80*/  SHF.R.U64 R8, R11, R9.reuse, R0.reuse ;  /* 0x000000090b087219 */ /* 0x190fe40000001200 */
[----:B------:R-:W-:Y:S02]  /*2f90*/  SHF.R.U32.HI R3, RZ, R9, R0 ;  /* 0x00000009ff037219 */ /* 0x000fe40000011600 */
[----:B------:R2:W3:Y:S03]  /*2fa0*/  F2I.U32.TRUNC.NTZ R0, R5 ;  /* 0x0000000500007305 */ /* 0x0004e6000020f000 */
[----:B------:R-:W4:Y:S01]  /*2fb0*/  LDC R13, c[0x0][0x648] ;  /* 0x00019200ff0d7b82 */ /* 0x000f220000000800 */
[-CC-:B------:R-:W-:Y:S02]  /*2fc0*/  SHF.R.U64 R10, R8, R20.reuse, R3.reuse ;  /* 0x00000014080a7219 */ /* 0x180fe40000001203 */
[----:B------:R-:W-:-:S03]  /*2fd0*/  SHF.R.U32.HI R3, RZ, R20, R3 ;  /* 0x00000014ff037219 */ /* 0x000fc60000011603 */
[----:B------:R-:W-:Y:S02]  /*2fe0*/  IMAD.MOV.U32 R2, RZ, RZ, R10 ;  /* 0x000000ffff027224 */ /* 0x000fe400078e000a */
[----:B------:R-:W1:Y:S01]  /*2ff0*/  LDC R21, c[0x0][0x638] ;  /* 0x00018e00ff157b82 */ /* 0x000e620000000800 */
[----:B0-----:R-:W-:-:S07]  /*3000*/  IMAD R14, R7, R6, R14 ;  /* 0x00000006070e7224 */ /* 0x001fce00078e020e */
[----:B------:R-:W0:Y:S08]  /*3010*/  LDC R26, c[0x0][0x610] ;  /* 0x00018400ff1a7b82 */ /* 0x000e300000000800 */
[----:B------:R-:W0:Y:S01]  /*3020*/  LDC R27, c[0x0][0x600] ;  /* 0x00018000ff1b7b82 */ /* 0x000e220000000800 */
[----:B--23--:R-:W-:Y:S05]  /*3030*/  @!P0 BRA `(.L_x_46) ;  /* 0x0000000000288947 */ /* 0x00cfea0003800000 */
[----:B------:R-:W2:Y:S02]  /*3040*/  LDC R7, c[0x0][0x64c] ;  /* 0x00019300ff077b82 */ /* 0x000ea40000000800 */
[----:B--2---:R-:W-:-:S05]  /*3050*/  IADD3 R7, P0, R10, R7, RZ ;  /* 0x000000070a077210 */ /* 0x004fca0007f1e0ff */
        /* <DEDUP_REMOVED lines=8> */
.L_x_46:
[----:B------:R-:W-:Y:S01]  /*30e0*/  ISETP.NE.AND P0, PT, R19, 0x1, PT ;  /* 0x000000011300780c */ /* 0x000fe20003f05270 */
[----:B------:R-:W-:Y:S01]  /*30f0*/  IMAD.MOV R4, RZ, RZ, -R0 ;  /* 0x000000ffff047224 */ /* 0x000fe200078e0a00 */
[----:B----4-:R-:W-:Y:S02]  /*3100*/  SHF.R.U64 R2, R2, R13, R3 ;  /* 0x0000000d02027219 */ /* 0x010fe40000001203 */
[----:B------:R-:W-:Y:S02]  /*3110*/  LOP3.LUT R0, R8, R39, RZ, 0xc0, !PT ;  /* 0x0000002708007212 */ /* 0x000fe400078ec0ff */
[----:B------:R-:W-:Y:S01]  /*3120*/  LOP3.LUT R11, R11, R40, RZ, 0xc0, !PT ;  /* 0x000000280b0b7212 */ /* 0x000fe200078ec0ff */
[----:B------:R-:W-:Y:S02]  /*3130*/  IMAD.MOV R3, RZ, RZ, -R2 ;  /* 0x000000ffff037224 */ /* 0x000fe400078e0a02 */
[----:B------:R-:W-:Y:S02]  /*3140*/  IMAD R45, R35, R2, R0 ;  /* 0x00000002232d7224 */ /* 0x000fe400078e0200 */
[----:B-1----:R-:W-:-:S02]  /*3150*/  IMAD R0, R3, R21, R10 ;  /* 0x0000001503007224 */ /* 0x002fc400078e020a */
[----:B------:R-:W-:Y:S02]  /*3160*/  @P0 IMAD R14, R12, R4, R15 ;  /* 0x000000040c0e0224 */ /* 0x000fe400078e020f */
[----:B0-----:R-:W-:Y:S02]  /*3170*/  IMAD R2, R0, R27, R11 ;  /* 0x0000001b00027224 */ /* 0x001fe400078e020b */
[----:B------:R-:W-:Y:S02]  /*3180*/  IMAD R45, R45, R26, R14 ;  /* 0x0000001a2d2d7224 */ /* 0x000fe400078e020e */
[----:B------:R-:W-:-:S03]  /*3190*/  IMAD.MOV.U32 R3, RZ, RZ, 0x1 ;  /* 0x00000001ff037424 */ /* 0x000fc600078e00ff */
[----:B------:R-:W-:Y:S02]  /*31a0*/  SEL R44, R2, R45, !P0 ;  /* 0x0000002d022c7207 */ /* 0x000fe40004000000 */
[----:B------:R-:W-:Y:S02]  /*31b0*/  PRMT R0, R3, 0x7610, R0 ;  /* 0x0000761003007816 */ /* 0x000fe40000000000 */
[----:B------:R-:W-:-:S07]  /*31c0*/  SEL R45, R45, R2, !P0 ;  /* 0x000000022d2d7207 */ /* 0x000fce0004000000 */
.L_x_44:
[----:B------:R-:W-:Y:S01]  /*31d0*/  LOP3.LUT P0, RZ, R0, 0xff, RZ, 0xc0, !PT ;  /* 0x000000ff00ff7812 */ /* 0x000fe2000780c0ff */
[----:B------:R-:W-:-:S04]  /*31e0*/  UIMAD.WIDE.U32 UR4, UR41, 0x51eb851f, URZ ;  /* 0x51eb851f290478a5 */ /* 0x000fc8000f8e003f */
[----:B------:R-:W-:-:S04]  /*31f0*/  USHF.R.U32.HI UR4, URZ, 0x4, UR5 ;  /* 0x000000043f047899 */ /* 0x000fc80008011605 */
[----:B------:R-:W-:-:S04]  /*3200*/  UIMAD UR41, UR4, -0x32, UR41 ;  /* 0xffffffce042978a4 */ /* 0x000fc8000f8e0229 */
[----:B------:R-:W-:Y:S08]  /*3210*/  @P0 BRA `(.L_x_47) ;  /* 0xffffffe400640947 */ /* 0x000ff0000383ffff */
[----:B------:R-:W-:Y:S05]  /*3220*/  EXIT ;  /* 0x000000000000794d */ /* 0x000fea0003800000 */
.L_x_4:
        /* <DEDUP_REMOVED lines=26> */
.L_x_49:
        /* <DEDUP_REMOVED lines=14> */
[----:B------:R-:W-:Y:S02]  /*34b0*/  IMAD R5, R7, R23, R10 ;  /* 0x0000001707057224 */ /* 0x000fe400078e020a */
[----:B------:R-:W-:Y:S02]  /*34c0*/  IMAD.MOV.U32 R10, RZ, RZ, 0x1 ;  /* 0x00000001ff0a7424 */ /* 0x000fe400078e00ff */
[----:B------:R-:W-:Y:S01]  /*34d0*/  IMAD.IADD R5, R9, 0x1, R5 ;  /* 0x0000000109057824 */ /* 0x000fe200078e0205 */
[----:B------:R-:W4:Y:S04]  /*34e0*/  LDC R20, c[0x0][0x608] ;  /* 0x00018200ff147b82 */ /* 0x000f280000000800 */
[----:B0-----:R-:W-:-:S02]  /*34f0*/  SHF.R.U64 R12, R8, R24, R5 ;  /* 0x00000018080c7219 */ /* 0x001fc40000001205 */
        /* <DEDUP_REMOVED lines=8> */
[----:B--2---:R-:W-:Y:S01]  /*3580*/  IMAD R24, R13, R7, R4 ;  /* 0x000000070d187224 */ /* 0x004fe200078e0204 */
[----:B------:R2:W3:Y:S06]  /*3590*/  F2I.U32.TRUNC.NTZ R21, R8 ;  /* 0x0000000800157305 */ /* 0x0004ec000020f000 */
[----:B------:R-:W1:Y:S01]  /*35a0*/  LDC R22, c[0x0][0x600] ;  /* 0x00018000ff167b82 */ /* 0x000e620000000800 */
[-CC-:B----4-:R-:W-:Y:S02]  /*35b0*/  SHF.R.U64 R15, R12, R20.reuse, R5.reuse ;  /* 0x000000140c0f7219 */ /* 0x190fe40000001205 */
[----:B------:R-:W-:Y:S01]  /*35c0*/  SHF.R.U32.HI R4, RZ, R20, R5 ;  /* 0x00000014ff047219 */ /* 0x000fe20000011605 */
[----:B------:R-:W-:-:S04]  /*35d0*/  IMAD.MOV.U32 R20, RZ, RZ, -0x1 ;  /* 0xffffffffff147424 */ /* 0x000fc800078e00ff */
[----:B------:R-:W4:Y:S01]  /*35e0*/  LDC R28, c[0x0][0x648] ;  /* 0x00019200ff1c7b82 */ /* 0x000f220000000800 */
[-C--:B0-----:R-:W-:Y:S02]  /*35f0*/  SHF.L.U32 R7, R20, R25.reuse, RZ ;  /* 0x0000001914077219 */ /* 0x081fe400000006ff */
[-CC-:B------:R-:W-:Y:S02]  /*3600*/  SHF.R.U64 R20, R15, R25.reuse, R4.reuse ;  /* 0x000000190f147219 */ /* 0x180fe40000001204 */
[-C--:B------:R-:W-:Y:S02]  /*3610*/  SHF.R.U32.HI R5, RZ, R25.reuse, R4 ;  /* 0x00000019ff057219 */ /* 0x080fe40000011604 */
[----:B------:R-:W-:Y:S01]  /*3620*/  SHF.L.U32 R25, R10, R25, RZ ;  /* 0x000000190a197219 */ /* 0x000fe200000006ff */
[----:B------:R-:W0:Y:S01]  /*3630*/  LDC R29, c[0x0][0x638] ;  /* 0x00018e00ff1d7b82 */ /* 0x000e220000000800 */
[----:B------:R-:W-:Y:S01]  /*3640*/  LOP3.LUT R30, RZ, R7, RZ, 0x33, !PT ;  /* 0x00000007ff1e7212 */ /* 0x000fe200078e33ff */
[----:B------:R-:W-:-:S06]  /*3650*/  IMAD.MOV.U32 R4, RZ, RZ, R20 ;  /* 0x000000ffff047224 */ /* 0x000fcc00078e0014 */
        /* <DEDUP_REMOVED lines=12> */
.L_x_50:
[----:B------:R-:W-:Y:S01]  /*3720*/  ISETP.NE.AND P0, PT, R19, 0x1, PT ;  /* 0x000000011300780c */ /* 0x000fe20003f05270 */
[----:B-1----:R-:W-:Y:S01]  /*3730*/  VIADD R9, R22, 0xffffffff ;  /* 0xffffffff16097836 */ /* 0x002fe20000000000 */
[----:B----4-:R-:W-:Y:S01]  /*3740*/  SHF.R.U64 R5, R4, R28, R5 ;  /* 0x0000001c04057219 */ /* 0x010fe20000001205 */
[----:B------:R-:W-:Y:S01]  /*3750*/  IMAD.MOV R21, RZ, RZ, -R21 ;  /* 0x000000ffff157224 */ /* 0x000fe200078e0a15 */
[----:B------:R-:W-:Y:S01]  /*3760*/  LOP3.LUT R4, R15, R30, RZ, 0xc0, !PT ;  /* 0x0000001e0f047212 */ /* 0x000fe200078ec0ff */
[----:B------:R-:W-:Y:S02]  /*3770*/  IMAD.MOV.U32 R8, RZ, RZ, 0x1 ;  /* 0x00000001ff087424 */ /* 0x000fe400078e00ff */
[----:B------:R-:W-:Y:S02]  /*3780*/  IMAD.MOV R7, RZ, RZ, -R5 ;  /* 0x000000ffff077224 */ /* 0x000fe400078e0a05 */
[----:B------:R-:W-:Y:S01]  /*3790*/  IMAD R13, R25, R5, R4 ;  /* 0x00000005190d7224 */ /* 0x000fe200078e0204 */
[----:B------:R-:W-:Y:S01]  /*37a0*/  LOP3.LUT R5, R12, R9, RZ, 0xc0, !PT ;  /* 0x000000090c057212 */ /* 0x000fe200078ec0ff */
[----:B0-----:R-:W-:-:S02]  /*37b0*/  IMAD R4, R7, R29, R20 ;  /* 0x0000001d07047224 */ /* 0x001fc400078e0214 */
[----:B------:R-:W-:Y:S02]  /*37c0*/  @P0 IMAD R24, R23, R21, R6 ;  /* 0x0000001517180224 */ /* 0x000fe400078e0206 */
[----:B------:R-:W-:Y:S02]  /*37d0*/  IMAD R4, R4, R22, R5 ;  /* 0x0000001604047224 */ /* 0x000fe400078e0205 */
[----:B------:R-:W-:Y:S02]  /*37e0*/  IMAD R13, R13, R31, R24 ;  /* 0x0000001f0d0d7224 */ /* 0x000fe400078e0218 */
[----:B------:R-:W-:-:S03]  /*37f0*/  IMAD.MOV.U32 R7, RZ, RZ, R14 ;  /* 0x000000ffff077224 */ /* 0x000fc600078e000e */
[----:B------:R-:W-:Y:S02]  /*3800*/  SEL R20, R4, R13, !P0 ;  /* 0x0000000d04147207 */ /* 0x000fe40004000000 */
[----:B------:R-:W-:-:S07]  /*3810*/  SEL R13, R13, R4, !P0 ;  /* 0x000000040d0d7207 */ /* 0x000fce0004000000 */
.L_x_48:
[----:B------:R-:W-:-:S08]  /*3820*/  NOP ;  /* 0x0000000000007918 */ /* 0x000fd00000000000 */
[----:B------:R-:W0:-:S00]  /*3830*/  USETMAXREG.DEALLOC.CTAPOOL 0x28 ;  /* 0x00000028000079c8 */ /* 0x000e0000080e0500 */
[----:B0-----:R-:W-:-:S13]  /*3840*/  ISETP.NE.AND P0, PT, R0, RZ, PT ;  /* 0x000000ff0000720c */ /* 0x001fda0003f05270 */
[----:B------:R-:W-:Y:S05]  /*3850*/  @P0 EXIT ;  /* 0x000000000000094d */ /* 0x000fea0003800000 */
[----:B------:R-:W-:Y:S01]  /*3860*/  LOP3.LUT P0, RZ, R8, 0xff, RZ, 0xc0, !PT ;  /* 0x000000ff08ff7812 */ /* 0x000fe2000780c0ff */
[----:B------:R-:W-:Y:S02]  /*3870*/  IMAD.MOV.U32 R0, RZ, RZ, 0x1 ;  /* 0x00000001ff007424 */ /* 0x000fe400078e00ff */
[----:B------:R-:W-:-:S10]  /*3880*/  IMAD.MOV.U32 R11, RZ, RZ, RZ ;  /* 0x000000ffff0b7224 */ /* 0x000fd400078e00ff */
[----:B------:R-:W-:Y:S05]  /*3890*/  @!P0 BRA `(.L_x_51) ;  /* 0x0000000c001c8947 */ /* 0x000fea0003800000 */
[----:B------:R-:W0:Y:S01]  /*38a0*/  LDC R0, c[0x0][0x28c] ;  /* 0x0000a300ff007b82 */ /* 0x000e220000000800 */
[----:B------:R-:W-:Y:S01]  /*38b0*/  LOP3.LUT P0, RZ, R2, 0x1f, RZ, 0xc0, !PT ;  /* 0x0000001f02ff7812 */ /* 0x000fe2000780c0ff */
[----:B------:R-:W-:Y:S01]  /*38c0*/  ULDC UR5, c[0x0][0x658] ;  /* 0x0001960000057ab9 */ /* 0x000fe20000000800 */
[----:B------:R-:W-:Y:S01]  /*38d0*/  UMOV UR6, 0xffffffff ;  /* 0xffffffff00067882 */ /* 0x000fe20000000000 */
[----:B------:R-:W-:Y:S01]  /*38e0*/  BSSY B0, `(.L_x_51) ;  /* 0x00000c2000007945 */ /* 0x000fe20003800000 */
[----:B------:R-:W-:Y:S01]  /*38f0*/  USHF.L.U32 UR6, UR6, UR5, URZ ;  /* 0x0000000506067299 */ /* 0x000fe2000800063f */
[C---:B------:R-:W-:Y:S01]  /*3900*/  ISETP.NE.AND P2, PT, R3.reuse, RZ, PT ;  /* 0x000000ff0300720c */ /* 0x040fe20003f45270 */
[----:B------:R-:W-:Y:S01]  /*3910*/  IMAD.MOV.U32 R12, RZ, RZ, 0x1 ;  /* 0x00000001ff0c7424 */ /* 0x000fe200078e00ff */
[----:B------:R-:W-:Y:S01]  /*3920*/  ISETP.NE.OR P0, PT, R3, RZ, !P0 ;  /* 0x000000ff0300720c */ /* 0x000fe20004705670 */
[----:B------:R-:W-:Y:S01]  /*3930*/  IMAD.MOV.U32 R11, RZ, RZ, RZ ;  /* 0x000000ffff0b7224 */ /* 0x000fe200078e00ff */
[----:B------:R-:W-:Y:S01]  /*3940*/  LOP3.LUT R10, R18, 0x2, RZ, 0xfc, !PT ;  /* 0x00000002120a7812 */ /* 0x000fe200078efcff */
[----:B------:R-:W-:Y:S01]  /*3950*/  ULDC UR4, c[0x0][0x600] ;  /* 0x0001800000047ab9 */ /* 0x000fe20000000800 */
[----:B------:R-:W-:Y:S01]  /*3960*/  UMOV UR7, 0x1 ;  /* 0x0000000100077882 */ /* 0x000fe20000000000 */
[----:B------:R-:W-:-:S02]  /*3970*/  UIADD3 UR15, UR4, -0x1, URZ ;  /* 0xffffffff040f7890 */ /* 0x000fc4000fffe03f */
[----:B------:R-:W-:Y:S02]  /*3980*/  USHF.L.U32 UR17, UR7, UR5, URZ ;  /* 0x0000000507117299 */ /* 0x000fe4000800063f */
[----:B------:R-:W-:Y:S01]  /*3990*/  ULOP3.LUT UR16, URZ, UR6, URZ, 0x33, !UPT ;  /* 0x000000063f107292 */ /* 0x000fe2000f8e333f */
[----:B------:R-:W-:Y:S01]  /*39a0*/  ULDC.64 UR20, c[0x0][0x198] ;  /* 0x0000660000147ab9 */ /* 0x000fe20000000a00 */
[----:B0-----:R-:W-:-:S05]  /*39b0*/  VIADD R0, R0, 0xf ;  /* 0x0000000f00007836 */ /* 0x001fca0000000000 */
[----:B------:R-:W-:-:S04]  /*39c0*/  SHF.R.S32.HI R5, RZ, 0x1f, R0 ;  /* 0x0000001fff057819 */ /* 0x000fc80000011400 */
[----:B------:R-:W-:Y:S01]  /*39d0*/  LEA.HI R5, R5, R0, RZ, 0x4 ;  /* 0x0000000005057211 */ /* 0x000fe200078f20ff */
[----:B------:R-:W-:-:S03]  /*39e0*/  IMAD.MOV.U32 R0, RZ, RZ, 0x1 ;  /* 0x00000001ff007424 */ /* 0x000fc600078e00ff */
[----:B------:R-:W-:-:S05]  /*39f0*/  SHF.R.S32.HI R8, RZ, 0x4, R5 ;  /* 0x00000004ff087819 */ /* 0x000fca0000011405 */
[----:B------:R-:W-:-:S07]  /*3a00*/  VIADD R9, R8, 0x1 ;  /* 0x0000000108097836 */ /* 0x000fce0000000000 */
.L_x_63:
[----:B------:R-:W-:-:S03]  /*3a10*/  UMOV UR4, 0xffffffff ;  /* 0xffffffff00047882 */ /* 0x000fc60000000000 */
[----:B------:R-:W-:Y:S05]  /*3a20*/  BRA.DIV UR4, `(.L_x_52) ;  /* 0x0000002a041c7947 */ /* 0x000fea000b800000 */
[----:B------:R-:W-:-:S13]  /*3a30*/  ELECT P6, URZ, PT ;  /* 0x00000000003f782f */ /* 0x000fda00038c0000 */
.L_x_120:
[----:B------:R-:W0:Y:S01]  /*3a40*/  LDC R2, c[0x0][0x28c] ;  /* 0x0000a300ff027b82 */ /* 0x000e220000000800 */
[----:B------:R-:W-:Y:S01]  /*3a50*/  BSSY B1, `(.L_x_53) ;  /* 0x0000037000017945 */ /* 0x000fe20003800000 */
[----:B0-----:R-:W-:-:S13]  /*3a60*/  ISETP.LT.OR P6, PT, R2, 0x1, !P6 ;  /* 0x000000010200780c */ /* 0x001fda00077c1670 */
[----:B------:R-:W-:Y:S05]  /*3a70*/  @P6 BRA `(.L_x_54) ;  /* 0x0000000000d06947 */ /* 0x000fea0003800000 */
[----:B------:R-:W-:Y:S02]  /*3a80*/  IMAD.SHL.U32 R20, R20, 0x10, RZ ;  /* 0x0000001014147824 */ /* 0x000fe400078e00ff */
[----:B------:R-:W-:Y:S02]  /*3a90*/  IMAD.SHL.U32 R13, R13, 0x80, RZ ;  /* 0x000000800d0d7824 */ /* 0x000fe400078e00ff */
[----:B------:R-:W-:Y:S02]  /*3aa0*/  IMAD.MOV.U32 R21, RZ, RZ, RZ ;  /* 0x000000ffff157224 */ /* 0x000fe400078e00ff */
[----:B------:R-:W-:Y:S02]  /*3ab0*/  IMAD.MOV.U32 R2, RZ, RZ, R9 ;  /* 0x000000ffff027224 */ /* 0x000fe400078e0009 */
[----:B------:R-:W-:Y:S02]  /*3ac0*/  IMAD.MOV.U32 R3, RZ, RZ, R0 ;  /* 0x000000ffff037224 */ /* 0x000fe400078e0000 */
[----:B------:R-:W-:-:S07]  /*3ad0*/  IMAD.MOV.U32 R4, RZ, RZ, R11 ;  /* 0x000000ffff047224 */ /* 0x000fce00078e000b */
.L_x_58:
[----:B------:R-:W0:Y:S01]  /*3ae0*/  S2R R6, SR_CgaCtaId ;  /* 0x0000000000067919 */ /* 0x000e220000008800 */
[----:B------:R-:W-:-:S04]  /*3af0*/  MOV R5, 0x400 ;  /* 0x0000040000057802 */ /* 0x000fc80000000f00 */
[----:B0-----:R-:W-:Y:S02]  /*3b00*/  LEA R15, R6, R5, 0x18 ;  /* 0x00000005060f7211 */ /* 0x001fe400078ec0ff */
[----:B------:R-:W-:Y:S01]  /*3b10*/  SHF.L.U32 R5, R3, 0x1f, RZ ;  /* 0x0000001f03057819 */ /* 0x000fe200000006ff */
[----:B------:R-:W0:Y:S02]  /*3b20*/  @!P2 LDC R6, c[0x0][0x500] ;  /* 0x00014000ff06ab82 */ /* 0x000e240000000800 */
[----:B------:R-:W-:-:S04]  /*3b30*/  IMAD R14, R4, 0x8, R15 ;  /* 0x00000008040e7824 */ /* 0x000fc800078e020f */
[----:B------:R-:W1:Y:S02]  /*3b40*/  SYNCS.PHASECHK.TRANS64.TRYWAIT P1, [R14+URZ+0x190], R5 ;  /* 0x000190050e0075a7 */ /* 0x000e64000802017f */
[----:B-1----:R-:W-:Y:S05]  /*3b50*/  @!P1 BRA `(.L_x_55) ;  /* 0x0000002400f09947 */ /* 0x002fea0003800000 */
.L_x_121:
[----:B-1----:R-:W-:Y:S01]  /*3b60*/  PRMT R5, R10, 0x9910, RZ ;  /* 0x000099100a057816 */ /* 0x002fe200000000ff */
[----:B0-----:R0:W-:Y:S03]  /*3b70*/  @!P2 SYNCS.ARRIVE.TRANS64 RZ, [R14+URZ], R6 ;  /* 0x000000060effa9a7 */ /* 0x0011e6000800003f */
[----:B------:R-:W-:-:S13]  /*3b80*/  ISETP.NE.AND P1, PT, R5, 0x2, PT ;  /* 0x000000020500780c */ /* 0x000fda0003f25270 */
[----:B0-----:R-:W-:Y:S05]  /*3b90*/  @P1 BRA `(.L_x_56) ;  /* 0x0000000000041947 */ /* 0x001fea0003800000 */
[----:B------:R-:W-:Y:S01]  /*3ba0*/  BPT.TRAP 0x1 ;  /* 0x000000040000795c */ /* 0x000fe20000300000 */
.L_x_56:
[----:B------:R-:W-:Y:S05]  /*3bb0*/  @P0 BRA `(.L_x_57) ;  /* 0x0000000000040947 */ /* 0x000fea0003800000 */
[----:B------:R-:W-:Y:S01]  /*3bc0*/  BPT.TRAP 0x1 ;  /* 0x000000040000795c */ /* 0x000fe20000300000 */
.L_x_57:
[--C-:B------:R-:W-:Y:S01]  /*3bd0*/  IMAD R5, R4, 0x1000, R15.reuse ;  /* 0x0000100004057824 */ /* 0x100fe200078e020f */
[----:B------:R-:W-:Y:S01]  /*3be0*/  R2UR UR9, R14 ;  /* 0x000000000e0972ca */ /* 0x000fe200000e0000 */
[----:B------:R-:W-:Y:S01]  /*3bf0*/  IMAD R15, R4, 0x200, R15 ;  /* 0x00000200040f7824 */ /* 0x000fe200078e020f */
[----:B------:R-:W-:Y:S01]  /*3c00*/  UIADD3 UR4, UP0, UR20, 0xf0, URZ ;  /* 0x000000f014047890 */ /* 0x000fe2000ff1e03f */
[----:B------:R-:W-:Y:S01]  /*3c10*/  VIADD R2, R2, 0xffffffff ;  /* 0xffffffff02027836 */ /* 0x000fe20000000000 */
[----:B------:R-:W-:Y:S01]  /*3c20*/  R2UR UR5, R5 ;  /* 0x00000000050572ca */ /* 0x000fe200000e0000 */
[----:B------:R-:W-:Y:S01]  /*3c30*/  UIADD3 UR22, UP1, UR20, 0x1f0, URZ ;  /* 0x000001f014167890 */ /* 0x000fe2000ff3e03f */
[----:B------:R-:W-:Y:S01]  /*3c40*/  R2UR UR8, R15 ;  /* 0x000000000f0872ca */ /* 0x000fe200000e0000 */
[----:B------:R-:W-:Y:S01]  /*3c50*/  VIADD R4, R4, 0x1 ;  /* 0x0000000104047836 */ /* 0x000fe20000000000 */
[----:B------:R-:W-:Y:S01]  /*3c60*/  R2UR UR11, R13 ;  /* 0x000000000d0b72ca */ /* 0x000fe200000e0000 */
[----:B------:R-:W-:Y:S01]  /*3c70*/  UIADD3.X UR23, URZ, UR21, URZ, UP1, !UPT ;  /* 0x000000153f177290 */ /* 0x000fe20008ffe43f */
[----:B------:R-:W-:Y:S01]  /*3c80*/  R2UR UR10, R21 ;  /* 0x00000000150a72ca */ /* 0x000fe200000e0000 */
[----:B------:R-:W-:Y:S01]  /*3c90*/  UMOV UR6, 0x0 ;  /* 0x0000000000067882 */ /* 0x000fe20000000000 */
[----:B------:R-:W-:Y:S01]  /*3ca0*/  R2UR UR12, R7 ;  /* 0x00000000070c72ca */ /* 0x000fe200000e0000 */
[----:B------:R-:W-:Y:S01]  /*3cb0*/  UMOV UR7, 0x10000000 ;  /* 0x1000000000077882 */ /* 0x000fe20000000000 */
[----:B------:R-:W-:Y:S01]  /*3cc0*/  R2UR UR18, R20 ;  /* 0x00000000141272ca */ /* 0x000fe200000e0000 */
[----:B------:R-:W-:Y:S01]  /*3cd0*/  VIADD R21, R21, 0x10 ;  /* 0x0000001015157836 */ /* 0x000fe20000000000 */
[----:B------:R-:W-:Y:S01]  /*3ce0*/  ISETP.GT.AND P3, PT, R2, 0x1, PT ;  /* 0x000000010200780c */ /* 0x000fe20003f64270 */
[----:B------:R-:W-:Y:S01]  /*3cf0*/  UIADD3 UR13, UR5, 0x400, URZ ;  /* 0x00000400050d7890 */ /* 0x000fe2000fffe03f */
[----:B------:R-:W-:Y:S01]  /*3d00*/  ISETP.NE.AND P1, PT, R4, 0x32, PT ;  /* 0x000000320400780c */ /* 0x000fe20003f25270 */
[----:B------:R-:W-:-:S02]  /*3d10*/  UIADD3.X UR5, URZ, UR21, URZ, UP0, !UPT ;  /* 0x000000153f057290 */ /* 0x000fc400087fe43f */
[----:B------:R-:W-:Y:S01]  /*3d20*/  UIADD3 UR14, UR8, 0x32400, URZ ;  /* 0x00032400080e7890 */ /* 0x000fe2000fffe03f */
[----:B------:R-:W-:Y:S02]  /*3d30*/  SEL R6, RZ, 0x1, P1 ;  /* 0x00000001ff067807 */ /* 0x000fe40000800000 */
[----:B------:R-:W-:Y:S01]  /*3d40*/  UMOV UR8, UR13 ;  /* 0x0000000d00087c82 */ /* 0x000fe20008000000 */
[----:B------:R-:W-:Y:S02]  /*3d50*/  SEL R4, R4, RZ, P1 ;  /* 0x000000ff04047207 */ /* 0x000fe40000800000 */
[----:B------:R-:W-:Y:S01]  /*3d60*/  LOP3.LUT R3, R3, R6, RZ, 0x3c, !PT ;  /* 0x0000000603037212 */ /* 0x000fe200078e3cff */
[----:B------:R0:W-:Y:S02]  /*3d70*/  UTMALDG.3D [UR8], [UR4], desc[UR6] ;  /* 0x00000608040075b4 */ /* 0x0001e40008011000 */
[----:B0-----:R-:W-:Y:S01]  /*3d80*/  UMOV UR8, UR14 ;  /* 0x0000000e00087c82 */ /* 0x001fe20008000000 */
[----:B------:R-:W-:-:S02]  /*3d90*/  UMOV UR11, UR18 ;  /* 0x00000012000b7c82 */ /* 0x000fc40008000000 */
[----:B------:R0:W-:Y:S02]  /*3da0*/  UTMALDG.3D [UR8], [UR22], desc[UR6] ;  /* 0x00000608160075b4 */ /* 0x0001e40008011000 */
[----:B0-----:R-:W-:Y:S05]  /*3db0*/  @P3 BRA `(.L_x_58) ;  /* 0xfffffffc00483947 */ /* 0x001fea000383ffff */
.L_x_54:
[----:B------:R-:W-:Y:S05]  /*3dc0*/  BSYNC B1 ;  /* 0x0000000000017941 */ /* 0x000fea0003800000 */
.L_x_53:
[----:B------:R-:W-:Y:S01]  /*3dd0*/  LOP3.LUT P3, RZ, R12, 0xff, RZ, 0xc0, !PT ;  /* 0x000000ff0cff7812 */ /* 0x000fe2000786c0ff */
[----:B------:R-:W-:Y:S01]  /*3de0*/  IMAD.IADD R4, R8, 0x1, R11 ;  /* 0x0000000108047824 */ /* 0x000fe200078e020b */
[----:B------:R-:W-:Y:S01]  /*3df0*/  IADD3 R16, P4, R16, UR36, RZ ;  /* 0x0000002410107c10 */ /* 0x000fe2000ff9e0ff */
[----:B------:R-:W-:Y:S01]  /*3e00*/  ULDC.64 UR4, c[0x0][0x650] ;  /* 0x0001940000047ab9 */ /* 0x000fe20000000a00 */
[----:B------:R-:W-:Y:S01]  /*3e10*/  BSSY B1, `(.L_x_59) ;  /* 0x000006c000017945 */ /* 0x000fe20003800000 */
[----:B------:R-:W-:Y:S01]  /*3e20*/  IMAD.MOV.U32 R13, RZ, RZ, -0x1 ;  /* 0xffffffffff0d7424 */ /* 0x000fe200078e00ff */
[----:B------:R-:W-:Y:S01]  /*3e30*/  ISETP.GT.U32.AND P1, PT, R4, 0x31, PT ;  /* 0x000000310400780c */ /* 0x000fe20003f24070 */
[----:B------:R-:W-:Y:S01]  /*3e40*/  IMAD.MOV.U32 R20, RZ, RZ, -0x1 ;  /* 0xffffffffff147424 */ /* 0x000fe200078e00ff */
[----:B------:R-:W-:Y:S01]  /*3e50*/  IADD3.X R17, R17, UR42, RZ, P4, !PT ;  /* 0x0000002a11117c10 */ /* 0x000fe2000a7fe4ff */
[----:B------:R-:W-:Y:S01]  /*3e60*/  IMAD.MOV.U32 R7, RZ, RZ, -0x1 ;  /* 0xffffffffff077424 */ /* 0x000fe200078e00ff */
[----:B------:R-:W-:-:S02]  /*3e70*/  ISETP.LT.U32.AND P1, PT, R8, 0x32, P1 ;  /* 0x000000320800780c */ /* 0x000fc40000f21070 */
[----:B------:R-:W-:Y:S01]  /*3e80*/  PRMT R12, RZ, 0x7610, R12 ;  /* 0x00007610ff0c7816 */ /* 0x000fe2000000000c */
[----:B------:R-:W0:Y:S01]  /*3e90*/  @P3 S2R R3, SR_CgaCtaId ;  /* 0x0000000000033919 */ /* 0x000e220000008800 */
[----:B------:R-:W-:-:S04]  /*3ea0*/  @P3 MOV R2, 0x400 ;  /* 0x0000040000023802 */ /* 0x000fc80000000f00 */
[----:B0-----:R-:W-:Y:S01]  /*3eb0*/  @P3 LEA R5, R3, R2, 0x18 ;  /* 0x0000000203053211 */ /* 0x001fe200078ec0ff */
[----:B------:R-:W-:-:S03]  /*3ec0*/  IMAD.WIDE.U32 R2, R4, 0x51eb851f, RZ ;  /* 0x51eb851f04027825 */ /* 0x000fc600078e00ff */
[----:B------:R0:W-:Y:S01]  /*3ed0*/  @P3 SYNCS.ARRIVE.TRANS64.A1T0 RZ, [R5+URZ+0x338], RZ ;  /* 0x000338ff05ff39a7 */ /* 0x0001e2000810003f */
[----:B------:R-:W-:Y:S02]  /*3ee0*/  ISETP.GE.U32.AND P3, PT, R8, 0x32, PT ;  /* 0x000000320800780c */ /* 0x000fe40003f66070 */
[----:B------:R-:W-:Y:S02]  /*3ef0*/  PRMT R2, RZ, 0x7610, R2 ;  /* 0x00007610ff027816 */ /* 0x000fe40000000002 */
[----:B0-----:R-:W-:Y:S02]  /*3f00*/  SHF.R.U32.HI R5, RZ, 0x4, R3 ;  /* 0x00000004ff057819 */ /* 0x001fe40000011603 */
[----:B------:R-:W-:Y:S02]  /*3f10*/  SEL R3, RZ, 0x1, !P1 ;  /* 0x00000001ff037807 */ /* 0x000fe40004800000 */
[----:B------:R-:W-:Y:S01]  /*3f20*/  ISETP.GE.U32.AND P1, PT, R16, UR4, PT ;  /* 0x0000000410007c0c */ /* 0x000fe2000bf26070 */
[----:B------:R-:W-:Y:S01]  /*3f30*/  IMAD R11, R5, -0x32, R4 ;  /* 0xffffffce050b7824 */ /* 0x000fe200078e0204 */
[----:B------:R-:W-:-:S02]  /*3f40*/  LOP3.LUT R0, R0, R3, RZ, 0x3c, !PT ;  /* 0x0000000300007212 */ /* 0x000fc400078e3cff */
[----:B------:R-:W-:Y:S02]  /*3f50*/  ISETP.GE.U32.AND.EX P1, PT, R17, UR5, PT, P1 ;  /* 0x0000000511007c0c */ /* 0x000fe4000bf26110 */
[----:B------:R-:W-:-:S11]  /*3f60*/  @P3 LOP3.LUT R0, R0, 0x1, R5, 0x78, !PT ;  /* 0x0000000100003812 */ /* 0x000fd600078e7805 */
[----:B------:R-:W-:Y:S05]  /*3f70*/  @P1 BRA `(.L_x_60) ;  /* 0x0000000400541947 */ /* 0x000fea0003800000 */
[----:B------:R-:W-:Y:S01]  /*3f80*/  ULDC.64 UR4, c[0x0][0x628] ;  /* 0x00018a0000047ab9 */ /* 0x000fe20000000a00 */
[----:B------:R-:W0:Y:S01]  /*3f90*/  S2R R14, SR_CTAID.X ;  /* 0x00000000000e7919 */ /* 0x000e220000002500 */
[----:B------:R-:W-:Y:S01]  /*3fa0*/  ISETP.NE.U32.AND P1, PT, RZ, UR4, PT ;  /* 0x00000004ff007c0c */ /* 0x000fe2000bf25070 */
[----:B------:R-:W-:Y:S01]  /*3fb0*/  ULDC UR7, c[0x0][0x630] ;  /* 0x00018c0000077ab9 */ /* 0x000fe20000000800 */
[----:B------:R-:W-:Y:S01]  /*3fc0*/  IMAD.MOV.U32 R2, RZ, RZ, R16 ;  /* 0x000000ffff027224 */ /* 0x000fe200078e0010 */
[----:B------:R-:W1:Y:S01]  /*3fd0*/  S2R R13, SR_CTAID.Y ;  /* 0x00000000000d7919 */ /* 0x000e620000002600 */
[----:B------:R-:W-:Y:S01]  /*3fe0*/  ISETP.NE.AND.EX P1, PT, RZ, UR5, PT, P1 ;  /* 0x00000005ff007c0c */ /* 0x000fe2000bf25310 */
[----:B------:R-:W-:-:S12]  /*3ff0*/  IMAD.MOV.U32 R3, RZ, RZ, R17 ;  /* 0x000000ffff037224 */ /* 0x000fd800078e0011 */
[----:B------:R-:W-:Y:S05]  /*4000*/  @!P1 BRA `(.L_x_61) ;  /* 0x0000000000289947 */ /* 0x000fea0003800000 */
[----:B------:R-:W-:Y:S02]  /*4010*/  ULDC UR6, c[0x0][0x634] ;  /* 0x00018d0000067ab9 */ /* 0x000fe40000000800 */
[----:B------:R-:W-:-:S05]  /*4020*/  IADD3 R7, P1, R16, UR6, RZ ;  /* 0x0000000610077c10 */ /* 0x000fca000ff3e0ff */
[----:B------:R-:W-:-:S04]  /*4030*/  IMAD.X R15, RZ, RZ, R17, P1 ;  /* 0x000000ffff0f7224 */ /* 0x000fc800008e0611 */
[----:B------:R-:W-:-:S04]  /*4040*/  IMAD.WIDE.U32 R4, R15, UR4, RZ ;  /* 0x000000040f047c25 */ /* 0x000fc8000f8e00ff */
[----:B------:R-:W-:-:S04]  /*4050*/  IMAD.WIDE.U32 R4, P1, R7, UR5, R4 ;  /* 0x0000000507047c25 */ /* 0x000fc8000f820004 */
[----:B------:R-:W-:-:S04]  /*4060*/  IMAD.WIDE.U32 R6, R7, UR4, RZ ;  /* 0x0000000407067c25 */ /* 0x000fc8000f8e00ff */
[----:B------:R-:W-:Y:S01]  /*4070*/  IMAD.X R3, RZ, RZ, RZ, P1 ;  /* 0x000000ffff037224 */ /* 0x000fe200008e06ff */
[----:B------:R-:W-:Y:S01]  /*4080*/  IADD3 RZ, P1, R7, R4, RZ ;  /* 0x0000000407ff7210 */ /* 0x000fe20007f3e0ff */
[----:B------:R-:W-:-:S04]  /*4090*/  IMAD.MOV.U32 R2, RZ, RZ, R5 ;  /* 0x000000ffff027224 */ /* 0x000fc800078e0005 */
[----:B------:R-:W-:-:S08]  /*40a0*/  IMAD.WIDE.U32.X R2, R15, UR5, R2, P1 ;  /* 0x000000050f027c25 */ /* 0x000fd000088e0402 */
.L_x_61:
[--C-:B------:R-:W-:Y:S01]  /*40b0*/  SHF.R.U64 R6, R2, UR7, R3.reuse ;  /* 0x0000000702067c19 */ /* 0x100fe20008001203 */
[----:B------:R-:W-:Y:S01]  /*40c0*/  ULDC.64 UR4, c[0x0][0x620] ;  /* 0x0001880000047ab9 */ /* 0x000fe20000000a00 */
[----:B------:R-:W-:Y:S01]  /*40d0*/  SHF.R.U32.HI R2, RZ, UR7, R3 ;  /* 0x00000007ff027c19 */ /* 0x000fe20008011603 */
[----:B------:R-:W2:Y:S01]  /*40e0*/  LDC R25, c[0x0][0x144] ;  /* 0x00005100ff197b82 */ /* 0x000ea20000000800 */
[----:B------:R-:W-:Y:S01]  /*40f0*/  IADD3 R5, P1, RZ, -R6, RZ ;  /* 0x80000006ff057210 */ /* 0x000fe20007f3e0ff */
[----:B------:R-:W-:Y:S01]  /*4100*/  ULDC.64 UR8, c[0x0][0x640] ;  /* 0x0001900000087ab9 */ /* 0x000fe20000000a00 */
[----:B0-----:R-:W-:Y:S01]  /*4110*/  I2FP.F32.U32 R7, R14 ;  /* 0x0000000e00077245 */ /* 0x001fe20000201000 */
[----:B------:R-:W-:Y:S02]  /*4120*/  ULDC UR6, c[0x0][0x608] ;  /* 0x0001820000067ab9 */ /* 0x000fe40000000800 */
[----:B------:R-:W-:Y:S01]  /*4130*/  IMAD.X R2, RZ, RZ, ~R2, P1 ;  /* 0x000000ffff027224 */ /* 0x000fe200008e0e02 */
[----:B------:R-:W-:Y:S01]  /*4140*/  ISETP.NE.U32.AND P1, PT, RZ, UR8, PT ;  /* 0x00000008ff007c0c */ /* 0x000fe2000bf25070 */
[----:B------:R-:W0:Y:S02]  /*4150*/  LDC R20, c[0x0][0x148] ;  /* 0x00005200ff147b82 */ /* 0x000e240000000800 */
[----:B------:R-:W-:Y:S01]  /*4160*/  IMAD R4, R2, UR4, RZ ;  /* 0x0000000402047c24 */ /* 0x000fe2000f8e02ff */
[----:B------:R-:W-:Y:S01]  /*4170*/  ISETP.NE.AND.EX P1, PT, RZ, UR9, PT, P1 ;  /* 0x00000009ff007c0c */ /* 0x000fe2000bf25310 */
[----:B------:R-:W-:Y:S01]  /*4180*/  IMAD.WIDE.U32 R2, R5, UR4, R16 ;  /* 0x0000000405027c25 */ /* 0x000fe2000f8e0010 */
[----:B------:R-:W-:-:S03]  /*4190*/  ULDC UR4, c[0x0][0x150] ;  /* 0x0000540000047ab9 */ /* 0x000fc60000000800 */
[----:B------:R-:W-:Y:S02]  /*41a0*/  IMAD R5, R5, UR5, R4 ;  /* 0x0000000505057c24 */ /* 0x000fe4000f8e0204 */
[----:B------:R-:W-:Y:S01]  /*41b0*/  FMUL R4, R7, UR4 ;  /* 0x0000000407047c20 */ /* 0x000fe20008400000 */
[----:B------:R-:W-:Y:S01]  /*41c0*/  ULDC UR4, c[0x0][0x618] ;  /* 0x0001860000047ab9 */ /* 0x000fe20000000800 */
[----:B------:R-:W-:Y:S01]  /*41d0*/  ULDC UR5, c[0x0][0x154] ;  /* 0x0000550000057ab9 */ /* 0x000fe20000000800 */
[----:B------:R-:W-:-:S03]  /*41e0*/  IMAD.IADD R3, R3, 0x1, R5 ;  /* 0x0000000103037824 */ /* 0x000fc600078e0205 */
[----:B------:R-:W3:Y:S02]  /*41f0*/  F2I.U32.TRUNC.NTZ R4, R4 ;  /* 0x0000000400047305 */ /* 0x000ee4000020f000 */
[----:B------:R-:W-:Y:S02]  /*4200*/  SHF.R.U64 R7, R2, UR4, R3 ;  /* 0x0000000402077c19 */ /* 0x000fe40008001203 */
[----:B-1----:R-:W-:-:S05]  /*4210*/  I2FP.F32.U32 R2, R13 ;  /* 0x0000000d00027245 */ /* 0x002fca0000201000 */
[----:B------:R-:W-:Y:S01]  /*4220*/  FMUL R22, R2, UR5 ;  /* 0x0000000502167c20 */ /* 0x000fe20008400000 */
[----:B------:R-:W-:Y:S01]  /*4230*/  SHF.R.U32.HI R2, RZ, UR4, R3 ;  /* 0x00000004ff027c19 */ /* 0x000fe20008011603 */
[----:B------:R-:W-:-:S03]  /*4240*/  ULDC UR4, c[0x0][0x658] ;  /* 0x0001960000047ab9 */ /* 0x000fc60000000800 */
[--C-:B------:R-:W-:Y:S01]  /*4250*/  SHF.R.U64 R21, R7, UR6, R2.reuse ;  /* 0x0000000607157c19 */ /* 0x100fe20008001202 */
[----:B------:R-:W1:Y:S01]  /*4260*/  F2I.U32.TRUNC.NTZ R22, R22 ;  /* 0x0000001600167305 */ /* 0x000e62000020f000 */
[----:B------:R-:W-:Y:S01]  /*4270*/  SHF.R.U32.HI R2, RZ, UR6, R2 ;  /* 0x00000006ff027c19 */ /* 0x000fe20008011602 */
[----:B---3--:R-:W-:-:S03]  /*4280*/  IMAD.MOV R4, RZ, RZ, -R4 ;  /* 0x000000ffff047224 */ /* 0x008fc600078e0a04 */
[----:B------:R-:W-:Y:S01]  /*4290*/  SHF.R.U64 R15, R21, UR4, R2 ;  /* 0x00000004150f7c19 */ /* 0x000fe20008001202 */
[----:B--2---:R-:W-:Y:S01]  /*42a0*/  IMAD R14, R25, R4, R14 ;  /* 0x00000004190e7224 */ /* 0x004fe200078e020e */
[----:B------:R-:W-:-:S03]  /*42b0*/  SHF.R.U32.HI R23, RZ, UR4, R2 ;  /* 0x00000004ff177c19 */ /* 0x000fc60008011602 */
[----:B------:R-:W-:Y:S02]  /*42c0*/  IMAD.MOV.U32 R2, RZ, RZ, R15 ;  /* 0x000000ffff027224 */ /* 0x000fe400078e000f */
[----:B------:R-:W-:Y:S01]  /*42d0*/  IMAD.MOV.U32 R3, RZ, RZ, R23 ;  /* 0x000000ffff037224 */ /* 0x000fe200078e0017 */
[----:B-1----:R-:W-:Y:S06]  /*42e0*/  @!P1 BRA `(.L_x_62) ;  /* 0x0000000000289947 */ /* 0x002fec0003800000 */
[----:B------:R-:W-:Y:S02]  /*42f0*/  ULDC UR4, c[0x0][0x64c] ;  /* 0x0001930000047ab9 */ /* 0x000fe40000000800 */
[----:B------:R-:W-:-:S05]  /*4300*/  IADD3 R3, P1, R15, UR4, RZ ;  /* 0x000000040f037c10 */ /* 0x000fca000ff3e0ff */
[----:B------:R-:W-:-:S04]  /*4310*/  IMAD.X R23, RZ, RZ, R23, P1 ;  /* 0x000000ffff177224 */ /* 0x000fc800008e0617 */
[----:B------:R-:W-:-:S04]  /*4320*/  IMAD.WIDE.U32 R4, R23, UR8, RZ ;  /* 0x0000000817047c25 */ /* 0x000fc8000f8e00ff */
[----:B------:R-:W-:-:S04]  /*4330*/  IMAD.WIDE.U32 R4, P1, R3, UR9, R4 ;  /* 0x0000000903047c25 */ /* 0x000fc8000f820004 */
[----:B------:R-:W-:-:S04]  /*4340*/  IMAD.WIDE.U32 R2, R3, UR8, RZ ;  /* 0x0000000803027c25 */ /* 0x000fc8000f8e00ff */
[----:B------:R-:W-:Y:S01]  /*4350*/  IMAD.MOV.U32 R2, RZ, RZ, R5 ;  /* 0x000000ffff027224 */ /* 0x000fe200078e0005 */
[----:B------:R-:W-:Y:S01]  /*4360*/  IADD3 RZ, P3, R3, R4, RZ ;  /* 0x0000000403ff7210 */ /* 0x000fe20007f7e0ff */
[----:B------:R-:W-:-:S04]  /*4370*/  IMAD.X R3, RZ, RZ, RZ, P1 ;  /* 0x000000ffff037224 */ /* 0x000fc800008e06ff */
[----:B------:R-:W-:-:S08]  /*4380*/  IMAD.WIDE.U32.X R2, R23, UR9, R2, P3 ;  /* 0x0000000917027c25 */ /* 0x000fd000098e0402 */
.L_x_62:
[----:B------:R-:W-:Y:S01]  /*4390*/  ISETP.NE.AND P1, PT, R19, 0x1, PT ;  /* 0x000000011300780c */ /* 0x000fe20003f25270 */
[----:B------:R-:W-:Y:S01]  /*43a0*/  ULDC UR4, c[0x0][0x648] ;  /* 0x0001920000047ab9 */ /* 0x000fe20000000800 */
[----:B------:R-:W-:Y:S01]  /*43b0*/  LOP3.LUT R21, R21, UR16, RZ, 0xc0, !PT ;  /* 0x0000001015157c12 */ /* 0x000fe2000f8ec0ff */
[----:B------:R-:W-:Y:S01]  /*43c0*/  IMAD.MOV R22, RZ, RZ, -R22 ;  /* 0x000000ffff167224 */ /* 0x000fe200078e0a16 */
[----:B------:R-:W-:Y:S01]  /*43d0*/  SHF.R.U64 R2, R2, UR4, R3 ;  /* 0x0000000402027c19 */ /* 0x000fe20008001203 */
[----:B------:R-:W-:Y:S01]  /*43e0*/  ULDC UR4, c[0x0][0x638] ;  /* 0x00018e0000047ab9 */ /* 0x000fe20000000800 */
[----:B------:R-:W-:Y:S01]  /*43f0*/  ULDC UR5, c[0x0][0x610] ;  /* 0x0001840000057ab9 */ /* 0x000fe20000000800 */
[----:B------:R-:W-:Y:S02]  /*4400*/  IMAD.MOV.U32 R3, RZ, RZ, 0x1 ;  /* 0x00000001ff037424 */ /* 0x000fe400078e00ff */
[----:B------:R-:W-:Y:S02]  /*4410*/  IMAD.MOV R4, RZ, RZ, -R2 ;  /* 0x000000ffff047224 */ /* 0x000fe400078e0a02 */
[----:B------:R-:W-:Y:S01]  /*4420*/  IMAD R21, R2, UR17, R21 ;  /* 0x0000001102157c24 */ /* 0x000fe2000f8e0215 */
[----:B------:R-:W-:Y:S01]  /*4430*/  LOP3.LUT R2, R7, UR15, RZ, 0xc0, !PT ;  /* 0x0000000f07027c12 */ /* 0x000fe2000f8ec0ff */
[----:B0-----:R-:W-:-:S02]  /*4440*/  @P1 IMAD R14, R20, R22, R13 ;  /* 0x00000016140e1224 */ /* 0x001fc400078e020d */
[----:B------:R-:W-:Y:S01]  /*4450*/  IMAD R15, R4, UR4, R15 ;  /* 0x00000004040f7c24 */ /* 0x000fe2000f8e020f */
[----:B------:R-:W-:Y:S01]  /*4460*/  ULDC UR4, c[0x0][0x600] ;  /* 0x0001800000047ab9 */ /* 0x000fe20000000800 */
[----:B------:R-:W-:Y:S02]  /*4470*/  IMAD R14, R21, UR5, R14 ;  /* 0x00000005150e7c24 */ /* 0x000fe4000f8e020e */
[--C-:B------:R-:W-:Y:S01]  /*4480*/  IMAD R15, R15, UR4, R2.reuse ;  /* 0x000000040f0f7c24 */ /* 0x100fe2000f8e0202 */
[----:B------:R-:W-:Y:S01]  /*4490*/  PRMT R2, R3, 0x7610, R2 ;  /* 0x0000761003027816 */ /* 0x000fe20000000002 */
[----:B------:R-:W-:-:S03]  /*44a0*/  IMAD.MOV.U32 R7, RZ, RZ, R6 ;  /* 0x000000ffff077224 */ /* 0x000fc600078e0006 */
[----:B------:R-:W-:Y:S02]  /*44b0*/  SEL R20, R15, R14, !P1 ;  /* 0x0000000e0f147207 */ /* 0x000fe40004800000 */
[----:B------:R-:W-:-:S07]  /*44c0*/  SEL R13, R14, R15, !P1 ;  /* 0x0000000f0e0d7207 */ /* 0x000fce0004800000 */
.L_x_60:
[----:B------:R-:W-:Y:S05]  /*44d0*/  BSYNC B1 ;  /* 0x0000000000017941 */ /* 0x000fea0003800000 */
.L_x_59:
[----:B------:R-:W-:-:S13]  /*44e0*/  LOP3.LUT P1, RZ, R2, 0xff, RZ, 0xc0, !PT ;  /* 0x000000ff02ff7812 */ /* 0x000fda000782c0ff */
[----:B------:R-:W-:Y:S05]  /*44f0*/  @P1 BRA `(.L_x_63) ;  /* 0xfffffff400441947 */ /* 0x000fea000383ffff */
[----:B------:R-:W-:Y:S05]  /*4500*/  BSYNC B0 ;  /* 0x0000000000007941 */ /* 0x000fea0003800000 */
.L_x_51:
[----:B------:R-:W-:-:S03]  /*4510*/  UMOV UR4, 0xffffffff ;  /* 0xffffffff00047882 */ /* 0x000fc60000000000 */
[----:B------:R-:W-:Y:S05]  /*4520*/  BRA.DIV UR4, `(.L_x_64) ;  /* 0x0000001e04907947 */ /* 0x000fea000b800000 */
[----:B------:R-:W-:-:S13]  /*4530*/  ELECT P6, URZ, PT ;  /* 0x00000000003f782f */ /* 0x000fda00038c0000 */
.L_x_124:
[----:B------:R-:W-:Y:S04]  /*4540*/  BSSY B0, `(.L_x_65) ;  /* 0x00001c9000007945 */ /* 0x000fe80003800000 */
[----:B------:R-:W-:Y:S05]  /*4550*/  @!P6 BRA `(.L_x_66) ;  /* 0x0000001c001ce947 */ /* 0x000fea0003800000 */
[----:B------:R-:W-:-:S04]  /*4560*/  LOP3.LUT R18, R18, 0x2, RZ, 0xfc, !PT ;  /* 0x0000000212127812 */ /* 0x000fc800078efcff */
[----:B------:R-:W-:-:S13]  /*4570*/  ISETP.NE.AND P0, PT, R18, 0x3, PT ;  /* 0x000000031200780c */ /* 0x000fda0003f05270 */
[----:B------:R-:W-:Y:S05]  /*4580*/  @!P0 BRA `(.L_x_67) ;  /* 0x0000000000048947 */ /* 0x000fea0003800000 */
[----:B------:R-:W-:Y:S01]  /*4590*/  BPT.TRAP 0x1 ;  /* 0x000000040000795c */ /* 0x000fe20000300000 */
.L_x_67:
[----:B------:R-:W0:Y:S01]  /*45a0*/  S2R R3, SR_CgaCtaId ;  /* 0x0000000000037919 */ /* 0x000e220000008800 */
[----:B------:R-:W-:Y:S02]  /*45b0*/  MOV R2, 0x400 ;  /* 0x0000040000027802 */ /* 0x000fe40000000f00 */
[----:B------:R-:W-:Y:S02]  /*45c0*/  SHF.L.U32 R4, R0, 0x1f, RZ ;  /* 0x0000001f00047819 */ /* 0x000fe400000006ff */
[----:B0-----:R-:W-:-:S05]  /*45d0*/  LEA R2, R3, R2, 0x18 ;  /* 0x0000000203027211 */ /* 0x001fca00078ec0ff */
[----:B------:R-:W-:-:S04]  /*45e0*/  VIADD R2, R2, 0x190 ;  /* 0x0000019002027836 */ /* 0x000fc80000000000 */
[C---:B------:R-:W-:Y:S02]  /*45f0*/  IMAD R7, R11.reuse, 0x8, R2 ;  /* 0x000000080b077824 */ /* 0x040fe400078e0202 */
[----:B------:R-:W-:Y:S02]  /*4600*/  VIADD R11, R11, 0x1 ;  /* 0x000000010b0b7836 */ /* 0x000fe40000000000 */
[----:B------:R-:W0:Y:S03]  /*4610*/  SYNCS.PHASECHK.TRANS64.TRYWAIT P0, [R7+URZ], R4 ;  /* 0x00000004070075a7 */ /* 0x000e26000800017f */
[----:B------:R-:W-:-:S04]  /*4620*/  ISETP.NE.AND P1, PT, R11, 0x32, PT ;  /* 0x000000320b00780c */ /* 0x000fc80003f25270 */
[----:B------:R-:W-:Y:S02]  /*4630*/  SEL R3, RZ, 0x1, P1 ;  /* 0x00000001ff037807 */ /* 0x000fe40000800000 */
[----:B------:R-:W-:Y:S02]  /*4640*/  SEL R11, R11, RZ, P1 ;  /* 0x000000ff0b0b7207 */ /* 0x000fe40000800000 */
[----:B------:R-:W-:-:S03]  /*4650*/  LOP3.LUT R6, R0, R3, RZ, 0x3c, !PT ;  /* 0x0000000300067212 */ /* 0x000fc600078e3cff */
[----:B------:R-:W-:Y:S01]  /*4660*/  IMAD R8, R11, 0x8, R2 ;  /* 0x000000080b087824 */ /* 0x000fe200078e0202 */
[----:B------:R-:W-:Y:S01]  /*4670*/  SHF.L.U32 R5, R6, 0x1f, RZ ;  /* 0x0000001f06057819 */ /* 0x000fe200000006ff */
[----:B0-----:R-:W-:Y:S06]  /*4680*/  @!P0 BRA `(.L_x_68) ;  /* 0x0000001c00588947 */ /* 0x001fec0003800000 */
.L_x_125:
[----:B------:R-:W1:Y:S01]  /*4690*/  SYNCS.PHASECHK.TRANS64.TRYWAIT P0, [R8+URZ], R5 ;  /* 0x00000005080075a7 */ /* 0x000e62000800017f */
[----:B------:R-:W-:-:S05]  /*46a0*/  VIADD R0, R11, 0x1 ;  /* 0x000000010b007836 */ /* 0x000fca0000000000 */
[----:B------:R-:W-:-:S04]  /*46b0*/  ISETP.NE.AND P1, PT, R0, 0x32, PT ;  /* 0x000000320000780c */ /* 0x000fc80003f25270 */
[----:B------:R-:W-:Y:S02]  /*46c0*/  SEL R3, RZ, 0x1, P1 ;  /* 0x00000001ff037807 */ /* 0x000fe40000800000 */
[----:B0-----:R-:W-:Y:S02]  /*46d0*/  SEL R7, R0, RZ, P1 ;  /* 0x000000ff00077207 */ /* 0x001fe40000800000 */
[----:B------:R-:W-:-:S03]  /*46e0*/  LOP3.LUT R6, R6, R3, RZ, 0x3c, !PT ;  /* 0x0000000306067212 */ /* 0x000fc600078e3cff */
[----:B------:R-:W-:Y:S01]  /*46f0*/  IMAD R9, R7, 0x8, R2 ;  /* 0x0000000807097824 */ /* 0x000fe200078e0202 */
[----:B------:R-:W-:Y:S01]  /*4700*/  SHF.L.U32 R4, R6, 0x1f, RZ ;  /* 0x0000001f06047819 */ /* 0x000fe200000006ff */
[----:B-1----:R-:W-:Y:S06]  /*4710*/  @!P0 BRA `(.L_x_69) ;  /* 0x0000001c00488947 */ /* 0x002fec0003800000 */
.L_x_126:
[----:B------:R-:W1:Y:S01]  /*4720*/  SYNCS.PHASECHK.TRANS64.TRYWAIT P0, [R9+URZ], R4 ;  /* 0x00000004090075a7 */ /* 0x000e62000800017f */
[----:B------:R-:W-:-:S05]  /*4730*/  VIADD R0, R7, 0x1 ;  /* 0x0000000107007836 */ /* 0x000fca0000000000 */
[----:B------:R-:W-:-:S04]  /*4740*/  ISETP.NE.AND P1, PT, R0, 0x32, PT ;  /* 0x000000320000780c */ /* 0x000fc80003f25270 */
[----:B------:R-:W-:Y:S02]  /*4750*/  SEL R3, RZ, 0x1, P1 ;  /* 0x00000001ff037807 */ /* 0x000fe40000800000 */
[----:B------:R-:W-:Y:S02]  /*4760*/  SEL R7, R0, RZ, P1 ;  /* 0x000000ff00077207 */ /* 0x000fe40000800000 */
[----:B------:R-:W-:-:S03]  /*4770*/  LOP3.LUT R6, R6, R3, RZ, 0x3c, !PT ;  /* 0x0000000306067212 */ /* 0x000fc600078e3cff */
[----:B0-----:R-:W-:Y:S01]  /*4780*/  IMAD R8, R7, 0x8, R2 ;  /* 0x0000000807087824 */ /* 0x001fe200078e0202 */
[----:B------:R-:W-:Y:S01]  /*4790*/  SHF.L.U32 R5, R6, 0x1f, RZ ;  /* 0x0000001f06057819 */ /* 0x000fe200000006ff */
[----:B-1----:R-:W-:Y:S06]  /*47a0*/  @!P0 BRA `(.L_x_70) ;  /* 0x0000001c00388947 */ /* 0x002fec0003800000 */
.L_x_127:
        /* <DEDUP_REMOVED lines=9> */
.L_x_128:
        /* <DEDUP_REMOVED lines=9> */
.L_x_129:
        /* <DEDUP_REMOVED lines=9> */
.L_x_130:
        /* <DEDUP_REMOVED lines=9> */
.L_x_131:
        /* <DEDUP_REMOVED lines=9> */
.L_x_132:
        /* <DEDUP_REMOVED lines=9> */
.L_x_133:
        /* <DEDUP_REMOVED lines=9> */
.L_x_134:
        /* <DEDUP_REMOVED lines=9> */
.L_x_135:
        /* <DEDUP_REMOVED lines=9> */
.L_x_136:
        /* <DEDUP_REMOVED lines=9> */
.L_x_137:
        /* <DEDUP_REMOVED lines=9> */
.L_x_138:
        /* <DEDUP_REMOVED lines=9> */
.L_x_139:
        /* <DEDUP_REMOVED lines=9> */
.L_x_140:
        /* <DEDUP_REMOVED lines=9> */
.L_x_141:
        /* <DEDUP_REMOVED lines=9> */
.L_x_142:
        /* <DEDUP_REMOVED lines=9> */
.L_x_143:
        /* <DEDUP_REMOVED lines=9> */
.L_x_144:
        /* <DEDUP_REMOVED lines=9> */
.L_x_145:
        /* <DEDUP_REMOVED lines=9> */
.L_x_146:
        /* <DEDUP_REMOVED lines=9> */
.L_x_147:
        /* <DEDUP_REMOVED lines=9> */
.L_x_148:
        /* <DEDUP_REMOVED lines=9> */
.L_x_149:
        /* <DEDUP_REMOVED lines=9> */
.L_x_150:
        /* <DEDUP_REMOVED lines=9> */
.L_x_151:
        /* <DEDUP_REMOVED lines=9> */
.L_x_152:
        /* <DEDUP_REMOVED lines=9> */
.L_x_153:
        /* <DEDUP_REMOVED lines=9> */
.L_x_154:
        /* <DEDUP_REMOVED lines=9> */
.L_x_155:
        /* <DEDUP_REMOVED lines=9> */
.L_x_156:
        /* <DEDUP_REMOVED lines=9> */
.L_x_157:
        /* <DEDUP_REMOVED lines=9> */
.L_x_158:
        /* <DEDUP_REMOVED lines=9> */
.L_x_159:
        /* <DEDUP_REMOVED lines=9> */
.L_x_160:
        /* <DEDUP_REMOVED lines=9> */
.L_x_161:
        /* <DEDUP_REMOVED lines=9> */
.L_x_162:
        /* <DEDUP_REMOVED lines=9> */
.L_x_163:
        /* <DEDUP_REMOVED lines=9> */
.L_x_164:
        /* <DEDUP_REMOVED lines=9> */
.L_x_165:
        /* <DEDUP_REMOVED lines=9> */
.L_x_166:
        /* <DEDUP_REMOVED lines=9> */
.L_x_167:
        /* <DEDUP_REMOVED lines=9> */
.L_x_168:
        /* <DEDUP_REMOVED lines=9> */
.L_x_169:
        /* <DEDUP_REMOVED lines=9> */
.L_x_170:
        /* <DEDUP_REMOVED lines=9> */
.L_x_171:
[----:B------:R-:W1:Y:S01]  /*6070*/  SYNCS.PHASECHK.TRANS64.TRYWAIT P0, [R8+URZ], R5 ;  /* 0x00000005080075a7 */ /* 0x000e62000800017f */
[----:B------:R-:W-:-:S05]  /*6080*/  VIADD R0, R7, 0x1 ;  /* 0x0000000107007836 */ /* 0x000fca0000000000 */
[----:B------:R-:W-:-:S04]  /*6090*/  ISETP.NE.AND P1, PT, R0, 0x32, PT ;  /* 0x000000320000780c */ /* 0x000fc80003f25270 */
[----:B------:R-:W-:Y:S02]  /*60a0*/  SEL R3, RZ, 0x1, P1 ;  /* 0x00000001ff037807 */ /* 0x000fe40000800000 */
[----:B------:R-:W-:Y:S02]  /*60b0*/  SEL R7, R0, RZ, P1 ;  /* 0x000000ff00077207 */ /* 0x000fe40000800000 */
[----:B0-----:R-:W-:-:S03]  /*60c0*/  LOP3.LUT R9, R6, R3, RZ, 0x3c, !PT ;  /* 0x0000000306097212 */ /* 0x001fc600078e3cff */
[----:B------:R-:W-:Y:S01]  /*60d0*/  IMAD R11, R7, 0x8, R2 ;  /* 0x00000008070b7824 */ /* 0x000fe200078e0202 */
[----:B------:R-:W-:Y:S01]  /*60e0*/  SHF.L.U32 R6, R9, 0x1f, RZ ;  /* 0x0000001f09067819 */ /* 0x000fe200000006ff */
[----:B-1----:R-:W-:Y:S06]  /*60f0*/  @!P0 BRA `(.L_x_115) ;  /* 0x0000001000688947 */ /* 0x002fec0003800000 */
.L_x_172:
[----:B------:R-:W1:Y:S01]  /*6100*/  SYNCS.PHASECHK.TRANS64.TRYWAIT P0, [R11+URZ], R6 ;  /* 0x000000060b0075a7 */ /* 0x000e62000800017f */
[----:B------:R-:W-:-:S05]  /*6110*/  VIADD R0, R7, 0x1 ;  /* 0x0000000107007836 */ /* 0x000fca0000000000 */
[----:B------:R-:W-:-:S04]  /*6120*/  ISETP.NE.AND P1, PT, R0, 0x32, PT ;  /* 0x000000320000780c */ /* 0x000fc80003f25270 */
[----:B------:R-:W-:Y:S02]  /*6130*/  SEL R4, RZ, 0x1, P1 ;  /* 0x00000001ff047807 */ /* 0x000fe40000800000 */
[----:B------:R-:W-:Y:S02]  /*6140*/  SEL R3, R0, RZ, P1 ;  /* 0x000000ff00037207 */ /* 0x000fe40000800000 */
[----:B------:R-:W-:Y:S01]  /*6150*/  LOP3.LUT R0, R9, R4, RZ, 0x3c, !PT ;  /* 0x0000000409007212 */ /* 0x000fe200078e3cff */
[----:B-1----:R-:W-:Y:S06]  /*6160*/  @!P0 BRA `(.L_x_116) ;  /* 0x0000001000608947 */ /* 0x002fec0003800000 */
.L_x_173:
[----:B------:R-:W-:Y:S01]  /*6170*/  IMAD R3, R3, 0x8, R2 ;  /* 0x0000000803037824 */ /* 0x000fe200078e0202 */
[----:B------:R-:W-:-:S07]  /*6180*/  SHF.L.U32 R0, R0, 0x1f, RZ ;  /* 0x0000001f00007819 */ /* 0x000fce00000006ff */
.L_x_117:
[----:B--2---:R2:W3:Y:S02]  /*6190*/  SYNCS.PHASECHK.TRANS64.TRYWAIT P0, [R3+URZ], R0 ;  /* 0x00000000030075a7 */ /* 0x0044e4000800017f */
[----:B---3--:R-:W-:Y:S05]  /*61a0*/  @!P0 NANOSLEEP.SYNCS 0x989680 ;  /* 0x009896800000895d */ /* 0x008fea0003900000 */
[----:B------:R-:W3:Y:S02]  /*61b0*/  @!P0 SYNCS.PHASECHK.TRANS64 P0, [R3+URZ], R0 ;  /* 0x00000000030085a7 */ /* 0x000ee4000800007f */
[----:B---3--:R-:W-:Y:S05]  /*61c0*/  @!P0 BRA `(.L_x_117) ;  /* 0xfffffffc00f08947 */ /* 0x008fea000383ffff */
.L_x_66:
[----:B------:R-:W-:Y:S05]  /*61d0*/  BSYNC B0 ;  /* 0x0000000000007941 */ /* 0x000fea0003800000 */
.L_x_65:
[----:B------:R-:W-:Y:S05]  /*61e0*/  EXIT ;  /* 0x000000000000794d */ /* 0x000fea0003800000 */
.L_x_18:
[----:B-1----:R1:W2:Y:S02]  /*61f0*/  SYNCS.PHASECHK.TRANS64.TRYWAIT P1, [R3+URZ], R0 ;  /* 0x00000000030075a7 */ /* 0x0022a4000802017f */
[----:B--2---:R-:W-:Y:S05]  /*6200*/  @!P1 NANOSLEEP.SYNCS 0x989680 ;  /* 0x009896800000995d */ /* 0x004fea0003900000 */
[----:B------:R-:W2:Y:S02]  /*6210*/  @!P1 SYNCS.PHASECHK.TRANS64 P1, [R3+URZ], R0 ;  /* 0x00000000030095a7 */ /* 0x000ea4000802007f */
[----:B--2---:R-:W-:Y:S05]  /*6220*/  @!P1 BRA `(.L_x_18) ;  /* 0xfffffffc00f09947 */ /* 0x004fea000383ffff */
[----:B------:R-:W-:Y:S05]  /*6230*/  BRA `(.L_x_17) ;  /* 0xffffffb800187947 */ /* 0x000fea000383ffff */
.L_x_23:
[----:B-1----:R-:W-:-:S04]  /*6240*/  IMAD.U32 R3, RZ, RZ, UR4 ;  /* 0x00000004ff037e24 */ /* 0x002fc8000f8e00ff */
[----:B------:R1:W2:Y:S03]  /*6250*/  SYNCS.PHASECHK.TRANS64.TRYWAIT P1, [R3+URZ], R2 ;  /* 0x00000002030075a7 */ /* 0x0002a6000802017f */
[----:B--2---:R-:W-:Y:S05]  /*6260*/  @!P1 NANOSLEEP.SYNCS 0x989680 ;  /* 0x009896800000995d */ /* 0x004fea0003900000 */
[----:B------:R-:W2:Y:S02]  /*6270*/  @!P1 SYNCS.PHASECHK.TRANS64 P1, [R3+URZ], R2 ;  /* 0x00000002030095a7 */ /* 0x000ea4000802007f */
[----:B--2---:R-:W-:Y:S05]  /*6280*/  @!P1 BRA `(.L_x_23) ;  /* 0xfffffffc00ec9947 */ /* 0x004fea000383ffff */
[----:B------:R-:W-:Y:S05]  /*6290*/  BRA `(.L_x_22) ;  /* 0xffffffb8007c7947 */ /* 0x000fea000383ffff */
.L_x_52:
[----:B------:R-:W-:Y:S01]  /*62a0*/  BSSY B1, `(.L_x_118) ;  /* 0x0000006000017945 */ /* 0x000fe20003800000 */
[----:B------:R-:W-:-:S07]  /*62b0*/  IMAD.MOV.U32 R15, RZ, RZ, -0x1 ;  /* 0xffffffffff0f7424 */ /* 0x000fce00078e00ff */
[----:B------:R-:W-:Y:S05]  /*62c0*/  WARPSYNC.COLLECTIVE R15, `(.L_x_119) ;  /* 0x000000000f0c7348 */ /* 0x000fea0003c00000 */
[----:B------:R-:W-:Y:S02]  /*62d0*/  ELECT P6, UR62, PT ;  /* 0x00000000003e782f */ /* 0x000fe400038c0000 */
[----:B------:R-:W-:Y:S01]  /*62e0*/  MOV R14, UR62 ;  /* 0x0000003e000e7c02 */ /* 0x000fe20008000f00 */
[----:B------:R-:W-:Y:S10]  /*62f0*/  ENDCOLLECTIVE ;  /* 0x000000000000791b */ /* 0x000ff40003800000 */
.L_x_119:
[----:B------:R-:W-:Y:S05]  /*6300*/  BSYNC B1 ;  /* 0x0000000000017941 */ /* 0x000fea0003800000 */
.L_x_118:
[----:B------:R-:W-:Y:S05]  /*6310*/  BRA `(.L_x_120) ;  /* 0xffffffd400c87947 */ /* 0x000fea000383ffff */
.L_x_55:
[----:B-1----:R1:W2:Y:S02]  /*6320*/  SYNCS.PHASECHK.TRANS64.TRYWAIT P1, [R14+URZ+0x190], R5 ;  /* 0x000190050e0075a7 */ /* 0x0022a4000802017f */
[----:B--2---:R-:W-:Y:S05]  /*6330*/  @!P1 NANOSLEEP.SYNCS 0x989680 ;  /* 0x009896800000995d */ /* 0x004fea0003900000 */
[----:B------:R-:W2:Y:S02]  /*6340*/  @!P1 SYNCS.PHASECHK.TRANS64 P1, [R14+URZ+0x190], R5 ;  /* 0x000190050e0095a7 */ /* 0x000ea4000802007f */
[----:B--2---:R-:W-:Y:S05]  /*6350*/  @!P1 BRA `(.L_x_55) ;  /* 0xfffffffc00f09947 */ /* 0x004fea000383ffff */
[----:B------:R-:W-:Y:S05]  /*6360*/  BRA `(.L_x_121) ;  /* 0xffffffd400fc7947 */ /* 0x000fea000383ffff */
.L_x_64:
[----:B------:R-:W-:Y:S01]  /*6370*/  BSSY B0, `(.L_x_122) ;  /* 0x0000006000007945 */ /* 0x000fe20003800000 */
[----:B------:R-:W-:-:S07]  /*6380*/  IMAD.MOV.U32 R15, RZ, RZ, -0x1 ;  /* 0xffffffffff0f7424 */ /* 0x000fce00078e00ff */
[----:B------:R-:W-:Y:S05]  /*6390*/  WARPSYNC.COLLECTIVE R15, `(.L_x_123) ;  /* 0x000000000f0c7348 */ /* 0x000fea0003c00000 */
[----:B------:R-:W-:Y:S02]  /*63a0*/  ELECT P6, UR62, PT ;  /* 0x00000000003e782f */ /* 0x000fe400038c0000 */
[----:B------:R-:W-:Y:S01]  /*63b0*/  MOV R14, UR62 ;  /* 0x0000003e000e7c02 */ /* 0x000fe20008000f00 */
[----:B------:R-:W-:Y:S10]  /*63c0*/  ENDCOLLECTIVE ;  /* 0x000000000000791b */ /* 0x000ff40003800000 */
.L_x_123:
[----:B------:R-:W-:Y:S05]  /*63d0*/  BSYNC B0 ;  /* 0x0000000000007941 */ /* 0x000fea0003800000 */
.L_x_122:
[----:B------:R-:W-:Y:S05]  /*63e0*/  BRA `(.L_x_124) ;  /* 0xffffffe000547947 */ /* 0x000fea000383ffff */
.L_x_68:
[----:B0-----:R0:W1:Y:S02]  /*63f0*/  SYNCS.PHASECHK.TRANS64.TRYWAIT P0, [R7+URZ], R4 ;  /* 0x00000004070075a7 */ /* 0x001064000800017f */
[----:B-1----:R-:W-:Y:S05]  /*6400*/  @!P0 NANOSLEEP.SYNCS 0x989680 ;  /* 0x009896800000895d */ /* 0x002fea0003900000 */
[----:B------:R-:W1:Y:S02]  /*6410*/  @!P0 SYNCS.PHASECHK.TRANS64 P0, [R7+URZ], R4 ;  /* 0x00000004070085a7 */ /* 0x000e64000800007f */
[----:B-1----:R-:W-:Y:S05]  /*6420*/  @!P0 BRA `(.L_x_68) ;  /* 0xfffffffc00f08947 */ /* 0x002fea000383ffff */
[----:B------:R-:W-:Y:S05]  /*6430*/  BRA `(.L_x_125) ;  /* 0xffffffe000947947 */ /* 0x000fea000383ffff */
.L_x_69:
[----:B0-----:R0:W1:Y:S02]  /*6440*/  SYNCS.PHASECHK.TRANS64.TRYWAIT P0, [R8+URZ], R5 ;  /* 0x00000005080075a7 */ /* 0x001064000800017f */
[----:B-1----:R-:W-:Y:S05]  /*6450*/  @!P0 NANOSLEEP.SYNCS 0x989680 ;  /* 0x009896800000895d */ /* 0x002fea0003900000 */
[----:B------:R-:W1:Y:S02]  /*6460*/  @!P0 SYNCS.PHASECHK.TRANS64 P0, [R8+URZ], R5 ;  /* 0x00000005080085a7 */ /* 0x000e64000800007f */
[----:B-1----:R-:W-:Y:S05]  /*6470*/  @!P0 BRA `(.L_x_69) ;  /* 0xfffffffc00f08947 */ /* 0x002fea000383ffff */
[----:B------:R-:W-:Y:S05]  /*6480*/  BRA `(.L_x_126) ;  /* 0xffffffe000a47947 */ /* 0x000fea000383ffff */
.L_x_70:
[----:B0-----:R0:W1:Y:S02]  /*6490*/  SYNCS.PHASECHK.TRANS64.TRYWAIT P0, [R9+URZ], R4 ;  /* 0x00000004090075a7 */ /* 0x001064000800017f */
[----:B-1----:R-:W-:Y:S05]  /*64a0*/  @!P0 NANOSLEEP.SYNCS 0x989680 ;  /* 0x009896800000895d */ /* 0x002fea0003900000 */
[----:B------:R-:W1:Y:S02]  /*64b0*/  @!P0 SYNCS.PHASECHK.TRANS64 P0, [R9+URZ], R4 ;  /* 0x00000004090085a7 */ /* 0x000e64000800007f */
[----:B-1----:R-:W-:Y:S05]  /*64c0*/  @!P0 BRA `(.L_x_70) ;  /* 0xfffffffc00f08947 */ /* 0x002fea000383ffff */
[----:B------:R-:W-:Y:S05]  /*64d0*/  BRA `(.L_x_127) ;  /* 0xffffffe000b47947 */ /* 0x000fea000383ffff */
.L_x_71:
[----:B0-----:R0:W1:Y:S02]  /*64e0*/  SYNCS.PHASECHK.TRANS64.TRYWAIT P0, [R8+URZ], R5 ;  /* 0x00000005080075a7 */ /* 0x001064000800017f */
[----:B-1----:R-:W-:Y:S05]  /*64f0*/  @!P0 NANOSLEEP.SYNCS 0x989680 ;  /* 0x009896800000895d */ /* 0x002fea0003900000 */
[----:B------:R-:W1:Y:S02]  /*6500*/  @!P0 SYNCS.PHASECHK.TRANS64 P0, [R8+URZ], R5 ;  /* 0x00000005080085a7 */ /* 0x000e64000800007f */
[----:B-1----:R-:W-:Y:S05]  /*6510*/  @!P0 BRA `(.L_x_71) ;  /* 0xfffffffc00f08947 */ /* 0x002fea000383ffff */
[----:B------:R-:W-:Y:S05]  /*6520*/  BRA `(.L_x_128) ;  /* 0xffffffe000c47947 */ /* 0x000fea000383ffff */
.L_x_72:
[----:B0-----:R0:W1:Y:S02]  /*6530*/  SYNCS.PHASECHK.TRANS64.TRYWAIT P0, [R9+URZ], R4 ;  /* 0x00000004090075a7 */ /* 0x001064000800017f */
[----:B-1----:R-:W-:Y:S05]  /*6540*/  @!P0 NANOSLEEP.SYNCS 0x989680 ;  /* 0x009896800000895d */ /* 0x002fea0003900000 */
[----:B------:R-:W1:Y:S02]  /*6550*/  @!P0 SYNCS.PHASECHK.TRANS64 P0, [R9+URZ], R4 ;  /* 0x00000004090085a7 */ /* 0x000e64000800007f */
[----:B-1----:R-:W-:Y:S05]  /*6560*/  @!P0 BRA `(.L_x_72) ;  /* 0xfffffffc00f08947 */ /* 0x002fea000383ffff */
[----:B------:R-:W-:Y:S05]  /*6570*/  BRA `(.L_x_129) ;  /* 0xffffffe000d47947 */ /* 0x000fea000383ffff */
.L_x_73:
[----:B0-----:R0:W1:Y:S02]  /*6580*/  SYNCS.PHASECHK.TRANS64.TRYWAIT P0, [R8+URZ], R5 ;  /* 0x00000005080075a7 */ /* 0x001064000800017f */
[----:B-1----:R-:W-:Y:S05]  /*6590*/  @!P0 NANOSLEEP.SYNCS 0x989680 ;  /* 0x009896800000895d */ /* 0x002fea0003900000 */
[----:B------:R-:W1:Y:S02]  /*65a0*/  @!P0 SYNCS.PHASECHK.TRANS64 P0, [R8+URZ], R5 ;  /* 0x00000005080085a7 */ /* 0x000e64000800007f */
[----:B-1----:R-:W-:Y:S05]  /*65b0*/  @!P0 BRA `(.L_x_73) ;  /* 0xfffffffc00f08947 */ /* 0x002fea000383ffff */
[----:B------:R-:W-:Y:S05]  /*65c0*/  BRA `(.L_x_130) ;  /* 0xffffffe000e47947 */ /* 0x000fea000383ffff */
.L_x_74:
[----:B0-----:R0:W1:Y:S02]  /*65d0*/  SYNCS.PHASECHK.TRANS64.TRYWAIT P0, [R9+URZ], R4 ;  /* 0x00000004090075a7 */ /* 0x001064000800017f */
[----:B-1----:R-:W-:Y:S05]  /*65e0*/  @!P0 NANOSLEEP.SYNCS 0x989680 ;  /* 0x009896800000895d */ /* 0x002fea0003900000 */
[----:B------:R-:W1:Y:S02]  /*65f0*/  @!P0 SYNCS.PHASECHK.TRANS64 P0, [R9+URZ], R4 ;  /* 0x00000004090085a7 */ /* 0x000e64000800007f */
[----:B-1----:R-:W-:Y:S05]  /*6600*/  @!P0 BRA `(.L_x_74) ;  /* 0xfffffffc00f08947 */ /* 0x002fea000383ffff */
[----:B------:R-:W-:Y:S05]  /*6610*/  BRA `(.L_x_131) ;  /* 0xffffffe000f47947 */ /* 0x000fea000383ffff */
.L_x_75:
[----:B0-----:R0:W1:Y:S02]  /*6620*/  SYNCS.PHASECHK.TRANS64.TRYWAIT P0, [R8+URZ], R5 ;  /* 0x00000005080075a7 */ /* 0x001064000800017f */
[----:B-1----:R-:W-:Y:S05]  /*6630*/  @!P0 NANOSLEEP.SYNCS 0x989680 ;  /* 0x009896800000895d */ /* 0x002fea0003900000 */
[----:B------:R-:W1:Y:S02]  /*6640*/  @!P0 SYNCS.PHASECHK.TRANS64 P0, [R8+URZ], R5 ;  /* 0x00000005080085a7 */ /* 0x000e64000800007f */
[----:B-1----:R-:W-:Y:S05]  /*6650*/  @!P0 BRA `(.L_x_75) ;  /* 0xfffffffc00f08947 */ /* 0x002fea000383ffff */
[----:B------:R-:W-:Y:S05]  /*6660*/  BRA `(.L_x_132) ;  /* 0xffffffe400047947 */ /* 0x000fea000383ffff */
.L_x_76:
[----:B0-----:R0:W1:Y:S02]  /*6670*/  SYNCS.PHASECHK.TRANS64.TRYWAIT P0, [R9+URZ], R4 ;  /* 0x00000004090075a7 */ /* 0x001064000800017f */
[----:B-1----:R-:W-:Y:S05]  /*6680*/  @!P0 NANOSLEEP.SYNCS 0x989680 ;  /* 0x009896800000895d */ /* 0x002fea0003900000 */
[----:B------:R-:W1:Y:S02]  /*6690*/  @!P0 SYNCS.PHASECHK.TRANS64 P0, [R9+URZ], R4 ;  /* 0x00000004090085a7 */ /* 0x000e64000800007f */
[----:B-1----:R-:W-:Y:S05]  /*66a0*/  @!P0 BRA `(.L_x_76) ;  /* 0xfffffffc00f08947 */ /* 0x002fea000383ffff */
[----:B------:R-:W-:Y:S05]  /*66b0*/  BRA `(.L_x_133) ;  /* 0xffffffe400147947 */ /* 0x000fea000383ffff */
.L_x_77:
[----:B0-----:R0:W1:Y:S02]  /*66c0*/  SYNCS.PHASECHK.TRANS64.TRYWAIT P0, [R8+URZ], R5 ;  /* 0x00000005080075a7 */ /* 0x001064000800017f */
[----:B-1----:R-:W-:Y:S05]  /*66d0*/  @!P0 NANOSLEEP.SYNCS 0x989680 ;  /* 0x009896800000895d */ /* 0x002fea0003900000 */
[----:B------:R-:W1:Y:S02]  /*66e0*/  @!P0 SYNCS.PHASECHK.TRANS64 P0, [R8+URZ], R5 ;  /* 0x00000005080085a7 */ /* 0x000e64000800007f */
[----:B-1----:R-:W-:Y:S05]  /*66f0*/  @!P0 BRA `(.L_x_77) ;  /* 0xfffffffc00f08947 */ /* 0x002fea000383ffff */
[----:B------:R-:W-:Y:S05]  /*6700*/  BRA `(.L_x_134) ;  /* 0xffffffe400247947 */ /* 0x000fea000383ffff */
.L_x_78:
[----:B0-----:R0:W1:Y:S02]  /*6710*/  SYNCS.PHASECHK.TRANS64.TRYWAIT P0, [R9+URZ], R4 ;  /* 0x00000004090075a7 */ /* 0x001064000800017f */
[----:B-1----:R-:W-:Y:S05]  /*6720*/  @!P0 NANOSLEEP.SYNCS 0x989680 ;  /* 0x009896800000895d */ /* 0x002fea0003900000 */
[----:B------:R-:W1:Y:S02]  /*6730*/  @!P0 SYNCS.PHASECHK.TRANS64 P0, [R9+URZ], R4 ;  /* 0x00000004090085a7 */ /* 0x000e64000800007f */
[----:B-1----:R-:W-:Y:S05]  /*6740*/  @!P0 BRA `(.L_x_78) ;  /* 0xfffffffc00f08947 */ /* 0x002fea000383ffff */
[----:B------:R-:W-:Y:S05]  /*6750*/  BRA `(.L_x_135) ;  /* 0xffffffe400347947 */ /* 0x000fea000383ffff */
.L_x_79:
[----:B0-----:R0:W1:Y:S02]  /*6760*/  SYNCS.PHASECHK.TRANS64.TRYWAIT P0, [R8+URZ], R5 ;  /* 0x00000005080075a7 */ /* 0x001064000800017f */
[----:B-1----:R-:W-:Y:S05]  /*6770*/  @!P0 NANOSLEEP.SYNCS 0x989680 ;  /* 0x009896800000895d */ /* 0x002fea0003900000 */
[----:B------:R-:W1:Y:S02]  /*6780*/  @!P0 SYNCS.PHASECHK.TRANS64 P0, [R8+URZ], R5 ;  /* 0x00000005080085a7 */ /* 0x000e64000800007f */
[----:B-1----:R-:W-:Y:S05]  /*6790*/  @!P0 BRA `(.L_x_79) ;  /* 0xfffffffc00f08947 */ /* 0x002fea000383ffff */
[----:B------:R-:W-:Y:S05]  /*67a0*/  BRA `(.L_x_136) ;  /* 0xffffffe400447947 */ /* 0x000fea000383ffff */
.L_x_80:
[----:B0-----:R0:W1:Y:S02]  /*67b0*/  SYNCS.PHASECHK.TRANS64.TRYWAIT P0, [R9+URZ], R4 ;  /* 0x00000004090075a7 */ /* 0x001064000800017f */
[----:B-1----:R-:W-:Y:S05]  /*67c0*/  @!P0 NANOSLEEP.SYNCS 0x989680 ;  /* 0x009896800000895d */ /* 0x002fea0003900000 */
[----:B------:R-:W1:Y:S02]  /*67d0*/  @!P0 SYNCS.PHASECHK.TRANS64 P0, [R9+URZ], R4 ;  /* 0x00000004090085a7 */ /* 0x000e64000800007f */
[----:B-1----:R-:W-:Y:S05]  /*67e0*/  @!P0 BRA `(.L_x_80) ;  /* 0xfffffffc00f08947 */ /* 0x002fea000383ffff */
[----:B------:R-:W-:Y:S05]  /*67f0*/  BRA `(.L_x_137) ;  /* 0xffffffe400547947 */ /* 0x000fea000383ffff */
.L_x_81:
[----:B0-----:R0:W1:Y:S02]  /*6800*/  SYNCS.PHASECHK.TRANS64.TRYWAIT P0, [R8+URZ], R5 ;  /* 0x00000005080075a7 */ /* 0x001064000800017f */
[----:B-1----:R-:W-:Y:S05]  /*6810*/  @!P0 NANOSLEEP.SYNCS 0x989680 ;  /* 0x009896800000895d */ /* 0x002fea0003900000 */
[----:B------:R-:W1:Y:S02]  /*6820*/  @!P0 SYNCS.PHASECHK.TRANS64 P0, [R8+URZ], R5 ;  /* 0x00000005080085a7 */ /* 0x000e64000800007f */
[----:B-1----:R-:W-:Y:S05]  /*6830*/  @!P0 BRA `(.L_x_81) ;  /* 0xfffffffc00f08947 */ /* 0x002fea000383ffff */
[----:B------:R-:W-:Y:S05]  /*6840*/  BRA `(.L_x_138) ;  /* 0xffffffe400647947 */ /* 0x000fea000383ffff */
.L_x_82:
[----:B0-----:R0:W1:Y:S02]  /*6850*/  SYNCS.PHASECHK.TRANS64.TRYWAIT P0, [R9+URZ], R4 ;  /* 0x00000004090075a7 */ /* 0x001064000800017f */
[----:B-1----:R-:W-:Y:S05]  /*6860*/  @!P0 NANOSLEEP.SYNCS 0x989680 ;  /* 0x009896800000895d */ /* 0x002fea0003900000 */
[----:B------:R-:W1:Y:S02]  /*6870*/  @!P0 SYNCS.PHASECHK.TRANS64 P0, [R9+URZ], R4 ;  /* 0x00000004090085a7 */ /* 0x000e64000800007f */
[----:B-1----:R-:W-:Y:S05]  /*6880*/  @!P0 BRA `(.L_x_82) ;  /* 0xfffffffc00f08947 */ /* 0x002fea000383ffff */
[----:B------:R-:W-:Y:S05]  /*6890*/  BRA `(.L_x_139) ;  /* 0xffffffe400747947 */ /* 0x000fea000383ffff */
.L_x_83:
[----:B0-----:R0:W1:Y:S02]  /*68a0*/  SYNCS.PHASECHK.TRANS64.TRYWAIT P0, [R8+URZ], R5 ;  /* 0x00000005080075a7 */ /* 0x001064000800017f */
[----:B-1----:R-:W-:Y:S05]  /*68b0*/  @!P0 NANOSLEEP.SYNCS 0x989680 ;  /* 0x009896800000895d */ /* 0x002fea0003900000 */
[----:B------:R-:W1:Y:S02]  /*68c0*/  @!P0 SYNCS.PHASECHK.TRANS64 P0, [R8+URZ], R5 ;  /* 0x00000005080085a7 */ /* 0x000e64000800007f */
[----:B-1----:R-:W-:Y:S05]  /*68d0*/  @!P0 BRA `(.L_x_83) ;  /* 0xfffffffc00f08947 */ /* 0x002fea000383ffff */
[----:B------:R-:W-:Y:S05]  /*68e0*/  BRA `(.L_x_140) ;  /* 0xffffffe400847947 */ /* 0x000fea000383ffff */
.L_x_84:
[----:B0-----:R0:W1:Y:S02]  /*68f0*/  SYNCS.PHASECHK.TRANS64.TRYWAIT P0, [R9+URZ], R4 ;  /* 0x00000004090075a7 */ /* 0x001064000800017f */
[----:B-1----:R-:W-:Y:S05]  /*6900*/  @!P0 NANOSLEEP.SYNCS 0x989680 ;  /* 0x009896800000895d */ /* 0x002fea0003900000 */
[----:B------:R-:W1:Y:S02]  /*6910*/  @!P0 SYNCS.PHASECHK.TRANS64 P0, [R9+URZ], R4 ;  /* 0x00000004090085a7 */ /* 0x000e64000800007f */
[----:B-1----:R-:W-:Y:S05]  /*6920*/  @!P0 BRA `(.L_x_84) ;  /* 0xfffffffc00f08947 */ /* 0x002fea000383ffff */
[----:B------:R-:W-:Y:S05]  /*6930*/  BRA `(.L_x_141) ;  /* 0xffffffe400947947 */ /* 0x000fea000383ffff */
.L_x_85:
[----:B0-----:R0:W1:Y:S02]  /*6940*/  SYNCS.PHASECHK.TRANS64.TRYWAIT P0, [R8+URZ], R5 ;  /* 0x00000005080075a7 */ /* 0x001064000800017f */
[----:B-1----:R-:W-:Y:S05]  /*6950*/  @!P0 NANOSLEEP.SYNCS 0x989680 ;  /* 0x009896800000895d */ /* 0x002fea0003900000 */
[----:B------:R-:W1:Y:S02]  /*6960*/  @!P0 SYNCS.PHASECHK.TRANS64 P0, [R8+URZ], R5 ;  /* 0x00000005080085a7 */ /* 0x000e64000800007f */
[----:B-1----:R-:W-:Y:S05]  /*6970*/  @!P0 BRA `(.L_x_85) ;  /* 0xfffffffc00f08947 */ /* 0x002fea000383ffff */
[----:B------:R-:W-:Y:S05]  /*6980*/  BRA `(.L_x_142) ;  /* 0xffffffe400a47947 */ /* 0x000fea000383ffff */
.L_x_86:
[----:B0-----:R0:W1:Y:S02]  /*6990*/  SYNCS.PHASECHK.TRANS64.TRYWAIT P0, [R9+URZ], R4 ;  /* 0x00000004090075a7 */ /* 0x001064000800017f */
[----:B-1----:R-:W-:Y:S05]  /*69a0*/  @!P0 NANOSLEEP.SYNCS 0x989680 ;  /* 0x009896800000895d */ /* 0x002fea0003900000 */
[----:B------:R-:W1:Y:S02]  /*69b0*/  @!P0 SYNCS.PHASECHK.TRANS64 P0, [R9+URZ], R4 ;  /* 0x00000004090085a7 */ /* 0x000e64000800007f */
[----:B-1----:R-:W-:Y:S05]  /*69c0*/  @!P0 BRA `(.L_x_86) ;  /* 0xfffffffc00f08947 */ /* 0x002fea000383ffff */
[----:B------:R-:W-:Y:S05]  /*69d0*/  BRA `(.L_x_143) ;  /* 0xffffffe400b47947 */ /* 0x000fea000383ffff */
.L_x_87:
[----:B0-----:R0:W1:Y:S02]  /*69e0*/  SYNCS.PHASECHK.TRANS64.TRYWAIT P0, [R8+URZ], R5 ;  /* 0x00000005080075a7 */ /* 0x001064000800017f */
[----:B-1----:R-:W-:Y:S05]  /*69f0*/  @!P0 NANOSLEEP.SYNCS 0x989680 ;  /* 0x009896800000895d */ /* 0x002fea0003900000 */
[----:B------:R-:W1:Y:S02]  /*6a00*/  @!P0 SYNCS.PHASECHK.TRANS64 P0, [R8+URZ], R5 ;  /* 0x00000005080085a7 */ /* 0x000e64000800007f */
[----:B-1----:R-:W-:Y:S05]  /*6a10*/  @!P0 BRA `(.L_x_87) ;  /* 0xfffffffc00f08947 */ /* 0x002fea000383ffff */
[----:B------:R-:W-:Y:S05]  /*6a20*/  BRA `(.L_x_144) ;  /* 0xffffffe400c47947 */ /* 0x000fea000383ffff */
.L_x_88:
[----:B0-----:R0:W1:Y:S02]  /*6a30*/  SYNCS.PHASECHK.TRANS64.TRYWAIT P0, [R9+URZ], R4 ;  /* 0x00000004090075a7 */ /* 0x001064000800017f */
[----:B-1----:R-:W-:Y:S05]  /*6a40*/  @!P0 NANOSLEEP.SYNCS 0x989680 ;  /* 0x009896800000895d */ /* 0x002fea0003900000 */
[----:B------:R-:W1:Y:S02]  /*6a50*/  @!P0 SYNCS.PHASECHK.TRANS64 P0, [R9+URZ], R4 ;  /* 0x00000004090085a7 */ /* 0x000e64000800007f */
[----:B-1----:R-:W-:Y:S05]  /*6a60*/  @!P0 BRA `(.L_x_88) ;  /* 0xfffffffc00f08947 */ /* 0x002fea000383ffff */
[----:B------:R-:W-:Y:S05]  /*6a70*/  BRA `(.L_x_145) ;  /* 0xffffffe400d47947 */ /* 0x000fea000383ffff */
.L_x_89:
[----:B0-----:R0:W1:Y:S02]  /*6a80*/  SYNCS.PHASECHK.TRANS64.TRYWAIT P0, [R8+URZ], R5 ;  /* 0x00000005080075a7 */ /* 0x001064000800017f */
[----:B-1----:R-:W-:Y:S05]  /*6a90*/  @!P0 NANOSLEEP.SYNCS 0x989680 ;  /* 0x009896800000895d */ /* 0x002fea0003900000 */
[----:B------:R-:W1:Y:S02]  /*6aa0*/  @!P0 SYNCS.PHASECHK.TRANS64 P0, [R8+URZ], R5 ;  /* 0x00000005080085a7 */ /* 0x000e64000800007f */
[----:B-1----:R-:W-:Y:S05]  /*6ab0*/  @!P0 BRA `(.L_x_89) ;  /* 0xfffffffc00f08947 */ /* 0x002fea000383ffff */
[----:B------:R-:W-:Y:S05]  /*6ac0*/  BRA `(.L_x_146) ;  /* 0xffffffe400e47947 */ /* 0x000fea000383ffff */
.L_x_90:
[----:B0-----:R0:W1:Y:S02]  /*6ad0*/  SYNCS.PHASECHK.TRANS64.TRYWAIT P0, [R9+URZ], R4 ;  /* 0x00000004090075a7 */ /* 0x001064000800017f */
[----:B-1----:R-:W-:Y:S05]  /*6ae0*/  @!P0 NANOSLEEP.SYNCS 0x989680 ;  /* 0x009896800000895d */ /* 0x002fea0003900000 */
[----:B------:R-:W1:Y:S02]  /*6af0*/  @!P0 SYNCS.PHASECHK.TRANS64 P0, [R9+URZ], R4 ;  /* 0x00000004090085a7 */ /* 0x000e64000800007f */
[----:B-1----:R-:W-:Y:S05]  /*6b00*/  @!P0 BRA `(.L_x_90) ;  /* 0xfffffffc00f08947 */ /* 0x002fea000383ffff */
[----:B------:R-:W-:Y:S05]  /*6b10*/  BRA `(.L_x_147) ;  /* 0xffffffe400f47947 */ /* 0x000fea000383ffff */
.L_x_91:
[----:B0-----:R0:W1:Y:S02]  /*6b20*/  SYNCS.PHASECHK.TRANS64.TRYWAIT P0, [R8+URZ], R5 ;  /* 0x00000005080075a7 */ /* 0x001064000800017f */
[----:B-1----:R-:W-:Y:S05]  /*6b30*/  @!P0 NANOSLEEP.SYNCS 0x989680 ;  /* 0x009896800000895d */ /* 0x002fea0003900000 */
[----:B------:R-:W1:Y:S02]  /*6b40*/  @!P0 SYNCS.PHASECHK.TRANS64 P0, [R8+URZ], R5 ;  /* 0x00000005080085a7 */ /* 0x000e64000800007f */
[----:B-1----:R-:W-:Y:S05]  /*6b50*/  @!P0 BRA `(.L_x_91) ;  /* 0xfffffffc00f08947 */ /* 0x002fea000383ffff */
[----:B------:R-:W-:Y:S05]  /*6b60*/  BRA `(.L_x_148) ;  /* 0xffffffe800047947 */ /* 0x000fea000383ffff */
.L_x_92:
[----:B0-----:R0:W1:Y:S02]  /*6b70*/  SYNCS.PHASECHK.TRANS64.TRYWAIT P0, [R9+URZ], R4 ;  /* 0x00000004090075a7 */ /* 0x001064000800017f */
[----:B-1----:R-:W-:Y:S05]  /*6b80*/  @!P0 NANOSLEEP.SYNCS 0x989680 ;  /* 0x009896800000895d */ /* 0x002fea0003900000 */
[----:B------:R-:W1:Y:S02]  /*6b90*/  @!P0 SYNCS.PHASECHK.TRANS64 P0, [R9+URZ], R4 ;  /* 0x00000004090085a7 */ /* 0x000e64000800007f */
[----:B-1----:R-:W-:Y:S05]  /*6ba0*/  @!P0 BRA `(.L_x_92) ;  /* 0xfffffffc00f08947 */ /* 0x002fea000383ffff */
[----:B------:R-:W-:Y:S05]  /*6bb0*/  BRA `(.L_x_149) ;  /* 0xffffffe800147947 */ /* 0x000fea000383ffff */
.L_x_93:
[----:B0-----:R0:W1:Y:S02]  /*6bc0*/  SYNCS.PHASECHK.TRANS64.TRYWAIT P0, [R8+URZ], R5 ;  /* 0x00000005080075a7 */ /* 0x001064000800017f */
[----:B-1----:R-:W-:Y:S05]  /*6bd0*/  @!P0 NANOSLEEP.SYNCS 0x989680 ;  /* 0x009896800000895d */ /* 0x002fea0003900000 */
[----:B------:R-:W1:Y:S02]  /*6be0*/  @!P0 SYNCS.PHASECHK.TRANS64 P0, [R8+URZ], R5 ;  /* 0x00000005080085a7 */ /* 0x000e64000800007f */
[----:B-1----:R-:W-:Y:S05]  /*6bf0*/  @!P0 BRA `(.L_x_93) ;  /* 0xfffffffc00f08947 */ /* 0x002fea000383ffff */
[----:B------:R-:W-:Y:S05]  /*6c00*/  BRA `(.L_x_150) ;  /* 0xffffffe800247947 */ /* 0x000fea000383ffff */
.L_x_94:
[----:B0-----:R0:W1:Y:S02]  /*6c10*/  SYNCS.PHASECHK.TRANS64.TRYWAIT P0, [R9+URZ], R4 ;  /* 0x00000004090075a7 */ /* 0x001064000800017f */
[----:B-1----:R-:W-:Y:S05]  /*6c20*/  @!P0 NANOSLEEP.SYNCS 0x989680 ;  /* 0x009896800000895d */ /* 0x002fea0003900000 */
[----:B------:R-:W1:Y:S02]  /*6c30*/  @!P0 SYNCS.PHASECHK.TRANS64 P0, [R9+URZ], R4 ;  /* 0x00000004090085a7 */ /* 0x000e64000800007f */
[----:B-1----:R-:W-:Y:S05]  /*6c40*/  @!P0 BRA `(.L_x_94) ;  /* 0xfffffffc00f08947 */ /* 0x002fea000383ffff */
[----:B------:R-:W-:Y:S05]  /*6c50*/  BRA `(.L_x_151) ;  /* 0xffffffe800347947 */ /* 0x000fea000383ffff */
.L_x_95:
[----:B0-----:R0:W1:Y:S02]  /*6c60*/  SYNCS.PHASECHK.TRANS64.TRYWAIT P0, [R8+URZ], R5 ;  /* 0x00000005080075a7 */ /* 0x001064000800017f */
[----:B-1----:R-:W-:Y:S05]  /*6c70*/  @!P0 NANOSLEEP.SYNCS 0x989680 ;  /* 0x009896800000895d */ /* 0x002fea0003900000 */
[----:B------:R-:W1:Y:S02]  /*6c80*/  @!P0 SYNCS.PHASECHK.TRANS64 P0, [R8+URZ], R5 ;  /* 0x00000005080085a7 */ /* 0x000e64000800007f */
[----:B-1----:R-:W-:Y:S05]  /*6c90*/  @!P0 BRA `(.L_x_95) ;  /* 0xfffffffc00f08947 */ /* 0x002fea000383ffff */
[----:B------:R-:W-:Y:S05]  /*6ca0*/  BRA `(.L_x_152) ;  /* 0xffffffe800447947 */ /* 0x000fea000383ffff */
.L_x_96:
[----:B0-----:R0:W1:Y:S02]  /*6cb0*/  SYNCS.PHASECHK.TRANS64.TRYWAIT P0, [R9+URZ], R4 ;  /* 0x00000004090075a7 */ /* 0x001064000800017f */
[----:B-1----:R-:W-:Y:S05]  /*6cc0*/  @!P0 NANOSLEEP.SYNCS 0x989680 ;  /* 0x009896800000895d */ /* 0x002fea0003900000 */
[----:B------:R-:W1:Y:S02]  /*6cd0*/  @!P0 SYNCS.PHASECHK.TRANS64 P0, [R9+URZ], R4 ;  /* 0x00000004090085a7 */ /* 0x000e64000800007f */
[----:B-1----:R-:W-:Y:S05]  /*6ce0*/  @!P0 BRA `(.L_x_96) ;  /* 0xfffffffc00f08947 */ /* 0x002fea000383ffff */
[----:B------:R-:W-:Y:S05]  /*6cf0*/  BRA `(.L_x_153) ;  /* 0xffffffe800547947 */ /* 0x000fea000383ffff */
.L_x_97:
[----:B0-----:R0:W1:Y:S02]  /*6d00*/  SYNCS.PHASECHK.TRANS64.TRYWAIT P0, [R8+URZ], R5 ;  /* 0x00000005080075a7 */ /* 0x001064000800017f */
[----:B-1----:R-:W-:Y:S05]  /*6d10*/  @!P0 NANOSLEEP.SYNCS 0x989680 ;  /* 0x009896800000895d */ /* 0x002fea0003900000 */
[----:B------:R-:W1:Y:S02]  /*6d20*/  @!P0 SYNCS.PHASECHK.TRANS64 P0, [R8+URZ], R5 ;  /* 0x00000005080085a7 */ /* 0x000e64000800007f */
[----:B-1----:R-:W-:Y:S05]  /*6d30*/  @!P0 BRA `(.L_x_97) ;  /* 0xfffffffc00f08947 */ /* 0x002fea000383ffff */
[----:B------:R-:W-:Y:S05]  /*6d40*/  BRA `(.L_x_154) ;  /* 0xffffffe800647947 */ /* 0x000fea000383ffff */
.L_x_98:
[----:B0-----:R0:W1:Y:S02]  /*6d50*/  SYNCS.PHASECHK.TRANS64.TRYWAIT P0, [R9+URZ], R4 ;  /* 0x00000004090075a7 */ /* 0x001064000800017f */
[----:B-1----:R-:W-:Y:S05]  /*6d60*/  @!P0 NANOSLEEP.SYNCS 0x989680 ;  /* 0x009896800000895d */ /* 0x002fea0003900000 */
[----:B------:R-:W1:Y:S02]  /*6d70*/  @!P0 SYNCS.PHASECHK.TRANS64 P0, [R9+URZ], R4 ;  /* 0x00000004090085a7 */ /* 0x000e64000800007f */
[----:B-1----:R-:W-:Y:S05]  /*6d80*/  @!P0 BRA `(.L_x_98) ;  /* 0xfffffffc00f08947 */ /* 0x002fea000383ffff */
[----:B------:R-:W-:Y:S05]  /*6d90*/  BRA `(.L_x_155) ;  /* 0xffffffe800747947 */ /* 0x000fea000383ffff */
.L_x_99:
[----:B0-----:R0:W1:Y:S02]  /*6da0*/  SYNCS.PHASECHK.TRANS64.TRYWAIT P0, [R8+URZ], R5 ;  /* 0x00000005080075a7 */ /* 0x001064000800017f */
[----:B-1----:R-:W-:Y:S05]  /*6db0*/  @!P0 NANOSLEEP.SYNCS 0x989680 ;  /* 0x009896800000895d */ /* 0x002fea0003900000 */
[----:B------:R-:W1:Y:S02]  /*6dc0*/  @!P0 SYNCS.PHASECHK.TRANS64 P0, [R8+URZ], R5 ;  /* 0x00000005080085a7 */ /* 0x000e64000800007f */
[----:B-1----:R-:W-:Y:S05]  /*6dd0*/  @!P0 BRA `(.L_x_99) ;  /* 0xfffffffc00f08947 */ /* 0x002fea000383ffff */
[----:B------:R-:W-:Y:S05]  /*6de0*/  BRA `(.L_x_156) ;  /* 0xffffffe800847947 */ /* 0x000fea000383ffff */
.L_x_100:
[----:B0-----:R0:W1:Y:S02]  /*6df0*/  SYNCS.PHASECHK.TRANS64.TRYWAIT P0, [R9+URZ], R4 ;  /* 0x00000004090075a7 */ /* 0x001064000800017f */
[----:B-1----:R-:W-:Y:S05]  /*6e00*/  @!P0 NANOSLEEP.SYNCS 0x989680 ;  /* 0x009896800000895d */ /* 0x002fea0003900000 */
[----:B------:R-:W1:Y:S02]  /*6e10*/  @!P0 SYNCS.PHASECHK.TRANS64 P0, [R9+URZ], R4 ;  /* 0x00000004090085a7 */ /* 0x000e64000800007f */
[----:B-1----:R-:W-:Y:S05]  /*6e20*/  @!P0 BRA `(.L_x_100) ;  /* 0xfffffffc00f08947 */ /* 0x002fea000383ffff */
[----:B------:R-:W-:Y:S05]  /*6e30*/  BRA `(.L_x_157) ;  /* 0xffffffe800947947 */ /* 0x000fea000383ffff */
.L_x_101:
[----:B0-----:R0:W1:Y:S02]  /*6e40*/  SYNCS.PHASECHK.TRANS64.TRYWAIT P0, [R8+URZ], R5 ;  /* 0x00000005080075a7 */ /* 0x001064000800017f */
[----:B-1----:R-:W-:Y:S05]  /*6e50*/  @!P0 NANOSLEEP.SYNCS 0x989680 ;  /* 0x009896800000895d */ /* 0x002fea0003900000 */
[----:B------:R-:W1:Y:S02]  /*6e60*/  @!P0 SYNCS.PHASECHK.TRANS64 P0, [R8+URZ], R5 ;  /* 0x00000005080085a7 */ /* 0x000e64000800007f */
[----:B-1----:R-:W-:Y:S05]  /*6e70*/  @!P0 BRA `(.L_x_101) ;  /* 0xfffffffc00f08947 */ /* 0x002fea000383ffff */
[----:B------:R-:W-:Y:S05]  /*6e80*/  BRA `(.L_x_158) ;  /* 0xffffffe800a47947 */ /* 0x000fea000383ffff */
.L_x_102:
[----:B0-----:R0:W1:Y:S02]  /*6e90*/  SYNCS.PHASECHK.TRANS64.TRYWAIT P0, [R9+URZ], R4 ;  /* 0x00000004090075a7 */ /* 0x001064000800017f */
[----:B-1----:R-:W-:Y:S05]  /*6ea0*/  @!P0 NANOSLEEP.SYNCS 0x989680 ;  /* 0x009896800000895d */ /* 0x002fea0003900000 */
[----:B------:R-:W1:Y:S02]  /*6eb0*/  @!P0 SYNCS.PHASECHK.TRANS64 P0, [R9+URZ], R4 ;  /* 0x00000004090085a7 */ /* 0x000e64000800007f */
[----:B-1----:R-:W-:Y:S05]  /*6ec0*/  @!P0 BRA `(.L_x_102) ;  /* 0xfffffffc00f08947 */ /* 0x002fea000383ffff */
[----:B------:R-:W-:Y:S05]  /*6ed0*/  BRA `(.L_x_159) ;  /* 0xffffffe800b47947 */ /* 0x000fea000383ffff */
.L_x_103:
[----:B0-----:R0:W1:Y:S02]  /*6ee0*/  SYNCS.PHASECHK.TRANS64.TRYWAIT P0, [R8+URZ], R5 ;  /* 0x00000005080075a7 */ /* 0x001064000800017f */
[----:B-1----:R-:W-:Y:S05]  /*6ef0*/  @!P0 NANOSLEEP.SYNCS 0x989680 ;  /* 0x009896800000895d */ /* 0x002fea0003900000 */
[----:B------:R-:W1:Y:S02]  /*6f00*/  @!P0 SYNCS.PHASECHK.TRANS64 P0, [R8+URZ], R5 ;  /* 0x00000005080085a7 */ /* 0x000e64000800007f */
[----:B-1----:R-:W-:Y:S05]  /*6f10*/  @!P0 BRA `(.L_x_103) ;  /* 0xfffffffc00f08947 */ /* 0x002fea000383ffff */
[----:B------:R-:W-:Y:S05]  /*6f20*/  BRA `(.L_x_160) ;  /* 0xffffffe800c47947 */ /* 0x000fea000383ffff */
.L_x_104:
[----:B0-----:R0:W1:Y:S02]  /*6f30*/  SYNCS.PHASECHK.TRANS64.TRYWAIT P0, [R9+URZ], R4 ;  /* 0x00000004090075a7 */ /* 0x001064000800017f */
[----:B-1----:R-:W-:Y:S05]  /*6f40*/  @!P0 NANOSLEEP.SYNCS 0x989680 ;  /* 0x009896800000895d */ /* 0x002fea0003900000 */
[----:B------:R-:W1:Y:S02]  /*6f50*/  @!P0 SYNCS.PHASECHK.TRANS64 P0, [R9+URZ], R4 ;  /* 0x00000004090085a7 */ /* 0x000e64000800007f */
[----:B-1----:R-:W-:Y:S05]  /*6f60*/  @!P0 BRA `(.L_x_104) ;  /* 0xfffffffc00f08947 */ /* 0x002fea000383ffff */
[----:B------:R-:W-:Y:S05]  /*6f70*/  BRA `(.L_x_161) ;  /* 0xffffffe800d47947 */ /* 0x000fea000383ffff */
.L_x_105:
[----:B0-----:R0:W1:Y:S02]  /*6f80*/  SYNCS.PHASECHK.TRANS64.TRYWAIT P0, [R8+URZ], R5 ;  /* 0x00000005080075a7 */ /* 0x001064000800017f */
[----:B-1----:R-:W-:Y:S05]  /*6f90*/  @!P0 NANOSLEEP.SYNCS 0x989680 ;  /* 0x009896800000895d */ /* 0x002fea0003900000 */
[----:B------:R-:W1:Y:S02]  /*6fa0*/  @!P0 SYNCS.PHASECHK.TRANS64 P0, [R8+URZ], R5 ;  /* 0x00000005080085a7 */ /* 0x000e64000800007f */
[----:B-1----:R-:W-:Y:S05]  /*6fb0*/  @!P0 BRA `(.L_x_105) ;  /* 0xfffffffc00f08947 */ /* 0x002fea000383ffff */
[----:B------:R-:W-:Y:S05]  /*6fc0*/  BRA `(.L_x_162) ;  /* 0xffffffe800e47947 */ /* 0x000fea000383ffff */
.L_x_106:
[----:B0-----:R0:W1:Y:S02]  /*6fd0*/  SYNCS.PHASECHK.TRANS64.TRYWAIT P0, [R9+URZ], R4 ;  /* 0x00000004090075a7 */ /* 0x001064000800017f */
[----:B-1----:R-:W-:Y:S05]  /*6fe0*/  @!P0 NANOSLEEP.SYNCS 0x989680 ;  /* 0x009896800000895d */ /* 0x002fea0003900000 */
[----:B------:R-:W1:Y:S02]  /*6ff0*/  @!P0 SYNCS.PHASECHK.TRANS64 P0, [R9+URZ], R4 ;  /* 0x00000004090085a7 */ /* 0x000e64000800007f */
[----:B-1----:R-:W-:Y:S05]  /*7000*/  @!P0 BRA `(.L_x_106) ;  /* 0xfffffffc00f08947 */ /* 0x002fea000383ffff */
[----:B------:R-:W-:Y:S05]  /*7010*/  BRA `(.L_x_163) ;  /* 0xffffffe800f47947 */ /* 0x000fea000383ffff */
.L_x_107:
[----:B0-----:R0:W1:Y:S02]  /*7020*/  SYNCS.PHASECHK.TRANS64.TRYWAIT P0, [R8+URZ], R5 ;  /* 0x00000005080075a7 */ /* 0x001064000800017f */
[----:B-1----:R-:W-:Y:S05]  /*7030*/  @!P0 NANOSLEEP.SYNCS 0x989680 ;  /* 0x009896800000895d */ /* 0x002fea0003900000 */
[----:B------:R-:W1:Y:S02]  /*7040*/  @!P0 SYNCS.PHASECHK.TRANS64 P0, [R8+URZ], R5 ;  /* 0x00000005080085a7 */ /* 0x000e64000800007f */
[----:B-1----:R-:W-:Y:S05]  /*7050*/  @!P0 BRA `(.L_x_107) ;  /* 0xfffffffc00f08947 */ /* 0x002fea000383ffff */
[----:B------:R-:W-:Y:S05]  /*7060*/  BRA `(.L_x_164) ;  /* 0xffffffec00047947 */ /* 0x000fea000383ffff */
.L_x_108:
[----:B0-----:R0:W1:Y:S02]  /*7070*/  SYNCS.PHASECHK.TRANS64.TRYWAIT P0, [R9+URZ], R4 ;  /* 0x00000004090075a7 */ /* 0x001064000800017f */
[----:B-1----:R-:W-:Y:S05]  /*7080*/  @!P0 NANOSLEEP.SYNCS 0x989680 ;  /* 0x009896800000895d */ /* 0x002fea0003900000 */
[----:B------:R-:W1:Y:S02]  /*7090*/  @!P0 SYNCS.PHASECHK.TRANS64 P0, [R9+URZ], R4 ;  /* 0x00000004090085a7 */ /* 0x000e64000800007f */
[----:B-1----:R-:W-:Y:S05]  /*70a0*/  @!P0 BRA `(.L_x_108) ;  /* 0xfffffffc00f08947 */ /* 0x002fea000383ffff */
[----:B------:R-:W-:Y:S05]  /*70b0*/  BRA `(.L_x_165) ;  /* 0xffffffec00147947 */ /* 0x000fea000383ffff */
.L_x_109:
[----:B0-----:R0:W1:Y:S02]  /*70c0*/  SYNCS.PHASECHK.TRANS64.TRYWAIT P0, [R8+URZ], R5 ;  /* 0x00000005080075a7 */ /* 0x001064000800017f */
[----:B-1----:R-:W-:Y:S05]  /*70d0*/  @!P0 NANOSLEEP.SYNCS 0x989680 ;  /* 0x009896800000895d */ /* 0x002fea0003900000 */
[----:B------:R-:W1:Y:S02]  /*70e0*/  @!P0 SYNCS.PHASECHK.TRANS64 P0, [R8+URZ], R5 ;  /* 0x00000005080085a7 */ /* 0x000e64000800007f */
[----:B-1----:R-:W-:Y:S05]  /*70f0*/  @!P0 BRA `(.L_x_109) ;  /* 0xfffffffc00f08947 */ /* 0x002fea000383ffff */
[----:B------:R-:W-:Y:S05]  /*7100*/  BRA `(.L_x_166) ;  /* 0xffffffec00247947 */ /* 0x000fea000383ffff */
.L_x_110:
[----:B0-----:R0:W1:Y:S02]  /*7110*/  SYNCS.PHASECHK.TRANS64.TRYWAIT P0, [R9+URZ], R4 ;  /* 0x00000004090075a7 */ /* 0x001064000800017f */
[----:B-1----:R-:W-:Y:S05]  /*7120*/  @!P0 NANOSLEEP.SYNCS 0x989680 ;  /* 0x009896800000895d */ /* 0x002fea0003900000 */
[----:B------:R-:W1:Y:S02]  /*7130*/  @!P0 SYNCS.PHASECHK.TRANS64 P0, [R9+URZ], R4 ;  /* 0x00000004090085a7 */ /* 0x000e64000800007f */
[----:B-1----:R-:W-:Y:S05]  /*7140*/  @!P0 BRA `(.L_x_110) ;  /* 0xfffffffc00f08947 */ /* 0x002fea000383ffff */
[----:B------:R-:W-:Y:S05]  /*7150*/  BRA `(.L_x_167) ;  /* 0xffffffec00347947 */ /* 0x000fea000383ffff */
.L_x_111:
[----:B0-----:R0:W1:Y:S02]  /*7160*/  SYNCS.PHASECHK.TRANS64.TRYWAIT P0, [R8+URZ], R5 ;  /* 0x00000005080075a7 */ /* 0x001064000800017f */
[----:B-1----:R-:W-:Y:S05]  /*7170*/  @!P0 NANOSLEEP.SYNCS 0x989680 ;  /* 0x009896800000895d */ /* 0x002fea0003900000 */
[----:B------:R-:W1:Y:S02]  /*7180*/  @!P0 SYNCS.PHASECHK.TRANS64 P0, [R8+URZ], R5 ;  /* 0x00000005080085a7 */ /* 0x000e64000800007f */
[----:B-1----:R-:W-:Y:S05]  /*7190*/  @!P0 BRA `(.L_x_111) ;  /* 0xfffffffc00f08947 */ /* 0x002fea000383ffff */
[----:B------:R-:W-:Y:S05]  /*71a0*/  BRA `(.L_x_168) ;  /* 0xffffffec00447947 */ /* 0x000fea000383ffff */
.L_x_112:
[----:B0-----:R0:W1:Y:S02]  /*71b0*/  SYNCS.PHASECHK.TRANS64.TRYWAIT P0, [R9+URZ], R4 ;  /* 0x00000004090075a7 */ /* 0x001064000800017f */
[----:B-1----:R-:W-:Y:S05]  /*71c0*/  @!P0 NANOSLEEP.SYNCS 0x989680 ;  /* 0x009896800000895d */ /* 0x002fea0003900000 */
[----:B------:R-:W1:Y:S02]  /*71d0*/  @!P0 SYNCS.PHASECHK.TRANS64 P0, [R9+URZ], R4 ;  /* 0x00000004090085a7 */ /* 0x000e64000800007f */
[----:B-1----:R-:W-:Y:S05]  /*71e0*/  @!P0 BRA `(.L_x_112) ;  /* 0xfffffffc00f08947 */ /* 0x002fea000383ffff */
[----:B------:R-:W-:Y:S05]  /*71f0*/  BRA `(.L_x_169) ;  /* 0xffffffec00547947 */ /* 0x000fea000383ffff */
.L_x_113:
[----:B0-----:R0:W1:Y:S02]  /*7200*/  SYNCS.PHASECHK.TRANS64.TRYWAIT P0, [R8+URZ], R5 ;  /* 0x00000005080075a7 */ /* 0x001064000800017f */
[----:B-1----:R-:W-:Y:S05]  /*7210*/  @!P0 NANOSLEEP.SYNCS 0x989680 ;  /* 0x009896800000895d */ /* 0x002fea0003900000 */
[----:B------:R-:W1:Y:S02]  /*7220*/  @!P0 SYNCS.PHASECHK.TRANS64 P0, [R8+URZ], R5 ;  /* 0x00000005080085a7 */ /* 0x000e64000800007f */
[----:B-1----:R-:W-:Y:S05]  /*7230*/  @!P0 BRA `(.L_x_113) ;  /* 0xfffffffc00f08947 */ /* 0x002fea000383ffff */
[----:B------:R-:W-:Y:S05]  /*7240*/  BRA `(.L_x_170) ;  /* 0xffffffec00647947 */ /* 0x000fea000383ffff */
.L_x_114:
[----:B0-----:R0:W1:Y:S02]  /*7250*/  SYNCS.PHASECHK.TRANS64.TRYWAIT P0, [R9+URZ], R4 ;  /* 0x00000004090075a7 */ /* 0x001064000800017f */
[----:B-1----:R-:W-:Y:S05]  /*7260*/  @!P0 NANOSLEEP.SYNCS 0x989680 ;  /* 0x009896800000895d */ /* 0x002fea0003900000 */
[----:B------:R-:W1:Y:S02]  /*7270*/  @!P0 SYNCS.PHASECHK.TRANS64 P0, [R9+URZ], R4 ;  /* 0x00000004090085a7 */ /* 0x000e64000800007f */
[----:B-1----:R-:W-:Y:S05]  /*7280*/  @!P0 BRA `(.L_x_114) ;  /* 0xfffffffc00f08947 */ /* 0x002fea000383ffff */
[----:B------:R-:W-:Y:S05]  /*7290*/  BRA `(.L_x_171) ;  /* 0xffffffec00747947 */ /* 0x000fea000383ffff */
.L_x_115:
[----:B0-----:R0:W1:Y:S02]  /*72a0*/  SYNCS.PHASECHK.TRANS64.TRYWAIT P0, [R8+URZ], R5 ;  /* 0x00000005080075a7 */ /* 0x001064000800017f */
[----:B-1----:R-:W-:Y:S05]  /*72b0*/  @!P0 NANOSLEEP.SYNCS 0x989680 ;  /* 0x009896800000895d */ /* 0x002fea0003900000 */
[----:B------:R-:W1:Y:S02]  /*72c0*/  @!P0 SYNCS.PHASECHK.TRANS64 P0, [R8+URZ], R5 ;  /* 0x00000005080085a7 */ /* 0x000e64000800007f */
[----:B-1----:R-:W-:Y:S05]  /*72d0*/  @!P0 BRA `(.L_x_115) ;  /* 0xfffffffc00f08947 */ /* 0x002fea000383ffff */
[----:B------:R-:W-:Y:S05]  /*72e0*/  BRA `(.L_x_172) ;  /* 0xffffffec00847947 */ /* 0x000fea000383ffff */
.L_x_116:
[----:B-1----:R1:W2:Y:S02]  /*72f0*/  SYNCS.PHASECHK.TRANS64.TRYWAIT P0, [R11+URZ], R6 ;  /* 0x000000060b0075a7 */ /* 0x0022a4000800017f */
[----:B--2---:R-:W-:Y:S05]  /*7300*/  @!P0 NANOSLEEP.SYNCS 0x989680 ;  /* 0x009896800000895d */ /* 0x004fea0003900000 */
[----:B------:R-:W2:Y:S02]  /*7310*/  @!P0 SYNCS.PHASECHK.TRANS64 P0, [R11+URZ], R6 ;  /* 0x000000060b0085a7 */ /* 0x000ea4000800007f */
[----:B--2---:R-:W-:Y:S05]  /*7320*/  @!P0 BRA `(.L_x_116) ;  /* 0xfffffffc00f08947 */ /* 0x004fea000383ffff */
[----:B------:R-:W-:Y:S05]  /*7330*/  BRA `(.L_x_173) ;  /* 0xffffffec008c7947 */ /* 0x000fea000383ffff */
.L_x_174:
[----:B------:R-:W-:-:S00]  /*7340*/  BRA `(.L_x_174) ;  /* 0xfffffffc00fc7947 */ /* 0x000fc0000383ffff */
[----:B------:R-:W-:-:S00]  /*7350*/  NOP ;  /* 0x0000000000007918 */ /* 0x000fc00000000000 */
        /* <DEDUP_REMOVED lines=10> */
.L_x_175:


//--------------------- .nv.global.init           --------------------------
	.section	.nv.global.init,"aw",@progbits
.nv.global.init:
	.type		$str$22,@object
	.size		$str$22,($str$23 - $str$22)
$str$22:
        /*0000*/ 	.byte	0x6b, 0x5f, 0x74, 0x69, 0x6c, 0x65, 0x5f, 0x63, 0x6f, 0x75, 0x6e, 0x74, 0x20, 0x3e, 0x3d, 0x20
        /*0010*/ 	.byte	0x31, 0x00
	.type		$str$23,@object
	.size		$str$23,(__unnamed_1 - $str$23)
$str$23:
        /*0012*/ 	.byte	0x2f, 0x74, 0x6d, 0x70, 0x2f, 0x63, 0x75, 0x74, 0x6c, 0x61, 0x73, 0x73, 0x5f, 0x73, 0x77, 0x65
        /*0022*/ 	.byte	0x65, 0x70, 0x5f, 0x73, 0x72, 0x63, 0x2f, 0x69, 0x6e, 0x63, 0x6c, 0x75, 0x64, 0x65, 0x2f, 0x63
        /*0032*/ 	.byte	0x75, 0x74, 0x6c, 0x61, 0x73, 0x73, 0x2f, 0x67, 0x65, 0x6d, 0x6d, 0x2f, 0x63, 0x6f, 0x6c, 0x6c
        /*0042*/ 	.byte	0x65, 0x63, 0x74, 0x69, 0x76, 0x65, 0x2f, 0x73, 0x6d, 0x39, 0x30, 0x5f, 0x6d, 0x6d, 0x61, 0x5f
        /*0052*/ 	.byte	0x74, 0x6d, 0x61, 0x5f, 0x67, 0x6d, 0x6d, 0x61, 0x5f, 0x73, 0x73, 0x5f, 0x77, 0x61, 0x72, 0x70
        /*0062*/ 	.byte	0x73, 0x70, 0x65, 0x63, 0x69, 0x61, 0x6c, 0x69, 0x7a, 0x65, 0x64, 0x2e, 0x68, 0x70, 0x70, 0x00
	.type		__unnamed_1,@object
	.size		__unnamed_1,(.L_0 - __unnamed_1)
__unnamed_1:
        /*0072*/ 	.byte	0x76, 0x6f, 0x69, 0x64, 0x20, 0x63, 0x75, 0x74, 0x6c, 0x61, 0x73, 0x73, 0x3a, 0x3a, 0x67, 0x65
        /* <DEDUP_REMOVED lines=180> */
        /*0bc2*/ 	.byte	0x5d, 0x00
.L_0:


//--------------------- .nv.shared._ZN7cutlass13device_kernelINS_4gemm6kernel13GemmUniversalIN4cute5tupleIJiiiiEEENS1_10collective13CollectiveMmaINS1_34MainloopSm90TmaGmmaWarpSpecializedILi50ENS5_IJNS4_1CILi1EEESB_SB_EEENS1_35KernelTmaWarpSpecializedCooperativeEEENS5_IJNSA_ILi128EEENSA_ILi16EEESG_EEENS_10bfloat16_tENS5_IJlSB_lEEESI_SJ_NS4_8TiledMMAINS4_8MMA_AtomIJNS4_4SM904GMMA27MMA_64x16x16_F32BF16BF16_SSILNSN_5MajorE0ELSP_0ELNSN_7ScaleInE1ELSQ_1EEEEEENS4_6LayoutINS5_IJNSA_ILi2EEESB_SB_EEENS5_IJSB_NSA_ILi0EEESW_EEEEENS5_IJNS4_10UnderscoreESZ_SZ_EEEEENS4_13SM90_TMA_LOADENS4_14ComposedLayoutINS4_7SwizzleILi1ELi4ELi3EEENS4_18smem_ptr_flag_bitsILi16EEENST_INS5_IJNSA_ILi8EEESG_EEENS5_IJSG_SB_EEEEEEEvNS4_8identityES12_S1C_vS1D_EENS_8epilogue10collective6detail29Sm90TmaWarpSpecializedAdapterINS1G_15DefaultEpilogueISI_SJ_SJ_NS1F_6thread17LinearCombinationISI_Li1EffLNS1K_9ScaleType4KindE0ELNS_15FloatRoundStyleE2ESI_EENS1_15EpilogueDefaultEEEEEvvEEEEvNT_6ParamsE --------------------------
	.section	.nv.shared._ZN7cutlass13device_kernelINS_4gemm6kernel13GemmUniversalIN4cute5tupleIJiiiiEEENS1_10collective13CollectiveMmaINS1_34MainloopSm90TmaGmmaWarpSpecializedILi50ENS5_IJNS4_1CILi1EEESB_SB_EEENS1_35KernelTmaWarpSpecializedCooperativeEEENS5_IJNSA_ILi128EEENSA_ILi16EEESG_EEENS_10bfloat16_tENS5_IJlSB_lEEESI_SJ_NS4_8TiledMMAINS4_8MMA_AtomIJNS4_4SM904GMMA27MMA_64x16x16_F32BF16BF16_SSILNSN_5MajorE0ELSP_0ELNSN_7ScaleInE1ELSQ_1EEEEEENS4_6LayoutINS5_IJNSA_ILi2EEESB_SB_EEENS5_IJSB_NSA_ILi0EEESW_EEEEENS5_IJNS4_10UnderscoreESZ_SZ_EEEEENS4_13SM90_TMA_LOADENS4_14ComposedLayoutINS4_7SwizzleILi1ELi4ELi3EEENS4_18smem_ptr_flag_bitsILi16EEENST_INS5_IJNSA_ILi8EEESG_EEENS5_IJSG_SB_EEEEEEEvNS4_8identityES12_S1C_vS1D_EENS_8epilogue10collective6detail29Sm90TmaWarpSpecializedAdapterINS1G_15DefaultEpilogueISI_SJ_SJ_NS1F_6thread17LinearCombinationISI_Li1EffLNS1K_9ScaleType4KindE0ELNS_15FloatRoundStyleE2ESI_EENS1_15EpilogueDefaultEEEEEvvEEEEvNT_6ParamsE,"aw",@nobits
	.sectionflags	@""
	.align	16
	.zero		1024


//--------------------- .nv.shared.reserved.0     --------------------------
	.section	.nv.shared.reserved.0,"aw",@nobits
	.weak		__nv_reservedSMEM_offset_0_alias
	.size		__nv_reservedSMEM_offset_0_alias, 0, 0
	.other		__nv_reservedSMEM_offset_0_alias,@"STO_CUDA_RESERVED_SHARED STV_DEFAULT"
__nv_reservedSMEM_offset_0_alias:
	.zero		0


//--------------------- .nv.global                --------------------------
	.section	.nv.global,"aw",@nobits
.nv.global:
	.type		_ZN40_INTERNAL_5cbd98c5_4_k_cu_695a99ad_143174cute1_E,@object
	.size		_ZN40_INTERNAL_5cbd98c5_4_k_cu_695a99ad_143174cute1_E,(_ZN40_INTERNAL_5cbd98c5_4_k_cu_695a99ad_143174cuda3std3__45__cpo6cbeginE - _ZN40_INTERNAL_5cbd98c5_4_k_cu_695a99ad_143174cute1_E)
_ZN40_INTERNAL_5cbd98c5_4_k_cu_695a99ad_143174cute1_E:
	.zero		1
	.type		_ZN40_INTERNAL_5cbd98c5_4_k_cu_695a99ad_143174cuda3std3__45__cpo6cbeginE,@object
	.size		_ZN40_INTERNAL_5cbd98c5_4_k_cu_695a99ad_143174cuda3std3__45__cpo6cbeginE,(_ZN40_INTERNAL_5cbd98c5_4_k_cu_695a99ad_143174cuda3std3__48in_placeE - _ZN40_INTERNAL_5cbd98c5_4_k_cu_695a99ad_143174cuda3std3__45__cpo6cbeginE)
_ZN40_INTERNAL_5cbd98c5_4_k_cu_695a99ad_143174cuda3std3__45__cpo6cbeginE:
	.zero		1
	.type		_ZN40_INTERNAL_5cbd98c5_4_k_cu_695a99ad_143174cuda3std3__48in_placeE,@object
	.size		_ZN40_INTERNAL_5cbd98c5_4_k_cu_695a99ad_143174cuda3std3__48in_placeE,(_ZN40_INTERNAL_5cbd98c5_4_k_cu_695a99ad_143174cuda3std6ranges3__45__cpo9iter_moveE - _ZN40_INTERNAL_5cbd98c5_4_k_cu_695a99ad_143174cuda3std3__48in_placeE)
_ZN40_INTERNAL_5cbd98c5_4_k_cu_695a99ad_143174cuda3std3__48in_placeE:
	.zero		1
	.type		_ZN40_INTERNAL_5cbd98c5_4_k_cu_695a99ad_143174cuda3std6ranges3__45__cpo9iter_moveE,@object
	.size		_ZN40_INTERNAL_5cbd98c5_4_k_cu_695a99ad_143174cuda3std6ranges3__45__cpo9iter_moveE,(_ZN40_INTERNAL_5cbd98c5_4_k_cu_695a99ad_143174cuda3std3__45__cpo5beginE - _ZN40_INTERNAL_5cbd98c5_4_k_cu_695a99ad_143174cuda3std6ranges3__45__cpo9iter_moveE)
_ZN40_INTERNAL_5cbd98c5_4_k_cu_695a99ad_143174cuda3std6ranges3__45__cpo9iter_moveE:
	.zero		1
	.type		_ZN40_INTERNAL_5cbd98c5_4_k_cu_695a99ad_143174cuda3std3__45__cpo5beginE,@object
	.size		_ZN40_INTERNAL_5cbd98c5_4_k_cu_695a99ad_143174cuda3std3__45__cpo5beginE,(_ZN40_INTERNAL_5cbd98c5_4_k_cu_695a99ad_143174cuda3std3__442_GLOBAL__N__5cbd98c5_4_k_cu_695a99ad_143176ignoreE - _ZN40_INTERNAL_5cbd98c5_4_k_cu_695a99ad_143174cuda3std3__45__cpo5beginE)
_ZN40_INTERNAL_5cbd98c5_4_k_cu_695a99ad_143174cuda3std3__45__cpo5beginE:
	.zero		1
	.type		_ZN40_INTERNAL_5cbd98c5_4_k_cu_695a99ad_143174cuda3std3__442_GLOBAL__N__5cbd98c5_4_k_cu_695a99ad_143176ignoreE,@object
	.size		_ZN40_INTERNAL_5cbd98c5_4_k_cu_695a99ad_143174cuda3std3__442_GLOBAL__N__5cbd98c5_4_k_cu_695a99ad_143176ignoreE,(_ZN40_INTERNAL_5cbd98c5_4_k_cu_695a99ad_143174cute7productE - _ZN40_INTERNAL_5cbd98c5_4_k_cu_695a99ad_143174cuda3std3__442_GLOBAL__N__5cbd98c5_4_k_cu_695a99ad_143176ignoreE)
_ZN40_INTERNAL_5cbd98c5_4_k_cu_695a99ad_143174cuda3std3__442_GLOBAL__N__5cbd98c5_4_k_cu_695a99ad_143176ignoreE:
	.zero		1
	.type		_ZN40_INTERNAL_5cbd98c5_4_k_cu_695a99ad_143174cute7productE,@object
	.size		_ZN40_INTERNAL_5cbd98c5_4_k_cu_695a99ad_143174cute7productE,(_ZN40_INTERNAL_5cbd98c5_4_k_cu_695a99ad_143174cuda3std3__45__cpo3endE - _ZN40_INTERNAL_5cbd98c5_4_k_cu_695a99ad_143174cute7productE)
_ZN40_INTERNAL_5cbd98c5_4_k_cu_695a99ad_143174cute7productE:
	.zero		1
	.type		_ZN40_INTERNAL_5cbd98c5_4_k_cu_695a99ad_143174cuda3std3__45__cpo3endE,@object
	.size		_ZN40_INTERNAL_5cbd98c5_4_k_cu_695a99ad_143174cuda3std3__45__cpo3endE,(_ZN40_INTERNAL_5cbd98c5_4_k_cu_695a99ad_143174cuda3std3__419piecewise_constructE - _ZN40_INTERNAL_5cbd98c5_4_k_cu_695a99ad_143174cuda3std3__45__cpo3endE)
_ZN40_INTERNAL_5cbd98c5_4_k_cu_695a99ad_143174cuda3std3__45__cpo3endE:
	.zero		1
	.type		_ZN40_INTERNAL_5cbd98c5_4_k_cu_695a99ad_143174cuda3std3__419piecewise_constructE,@object
	.size		_ZN40_INTERNAL_5cbd98c5_4_k_cu_695a99ad_143174cuda3std3__419piecewise_constructE,(_ZN40_INTERNAL_5cbd98c5_4_k_cu_695a99ad_143174cuda3std3__45__cpo4cendE - _ZN40_INTERNAL_5cbd98c5_4_k_cu_695a99ad_143174cuda3std3__419piecewise_constructE)
_ZN40_INTERNAL_5cbd98c5_4_k_cu_695a99ad_143174cuda3std3__419piecewise_constructE:
	.zero		1
	.type		_ZN40_INTERNAL_5cbd98c5_4_k_cu_695a99ad_143174cuda3std3__45__cpo4cendE,@object
	.size		_ZN40_INTERNAL_5cbd98c5_4_k_cu_695a99ad_143174cuda3std3__45__cpo4cendE,(_ZN40_INTERNAL_5cbd98c5_4_k_cu_695a99ad_143174cuda3std6ranges3__45__cpo4swapE - _ZN40_INTERNAL_5cbd98c5_4_k_cu_695a99ad_143174cuda3std3__45__cpo4cendE)
_ZN40_INTERNAL_5cbd98c5_4_k_cu_695a99ad_143174cuda3std3__45__cpo4cendE:
	.zero		1
	.type		_ZN40_INTERNAL_5cbd98c5_4_k_cu_695a99ad_143174cuda3std6ranges3__45__cpo4swapE,@object
	.size		_ZN40_INTERNAL_5cbd98c5_4_k_cu_695a99ad_143174cuda3std6ranges3__45__cpo4swapE,(.L_8 - _ZN40_INTERNAL_5cbd98c5_4_k_cu_695a99ad_143174cuda3std6ranges3__45__cpo4swapE)
_ZN40_INTERNAL_5cbd98c5_4_k_cu_695a99ad_143174cuda3std6ranges3__45__cpo4swapE:
	.zero		1
.L_8:


//--------------------- .nv.constant0._ZN7cutlass13device_kernelINS_4gemm6kernel13GemmUniversalIN4cute5tupleIJiiiiEEENS1_10collective13CollectiveMmaINS1_34MainloopSm90TmaGmmaWarpSpecializedILi50ENS5_IJNS4_1CILi1EEESB_SB_EEENS1_35KernelTmaWarpSpecializedCooperativeEEENS5_IJNSA_ILi128EEENSA_ILi16EEESG_EEENS_10bfloat16_tENS5_IJlSB_lEEESI_SJ_NS4_8TiledMMAINS4_8MMA_AtomIJNS4_4SM904GMMA27MMA_64x16x16_F32BF16BF16_SSILNSN_5MajorE0ELSP_0ELNSN_7ScaleInE1ELSQ_1EEEEEENS4_6LayoutINS5_IJNSA_ILi2EEESB_SB_EEENS5_IJSB_NSA_ILi0EEESW_EEEEENS5_IJNS4_10UnderscoreESZ_SZ_EEEEENS4_13SM90_TMA_LOADENS4_14ComposedLayoutINS4_7SwizzleILi1ELi4ELi3EEENS4_18smem_ptr_flag_bitsILi16EEENST_INS5_IJNSA_ILi8EEESG_EEENS5_IJSG_SB_EEEEEEEvNS4_8identityES12_S1C_vS1D_EENS_8epilogue10collective6detail29Sm90TmaWarpSpecializedAdapterINS1G_15DefaultEpilogueISI_SJ_SJ_NS1F_6thread17LinearCombinationISI_Li1EffLNS1K_9ScaleType4KindE0ELNS_15FloatRoundStyleE2ESI_EENS1_15EpilogueDefaultEEEEEvvEEEEvNT_6ParamsE --------------------------
	.section	.nv.constant0._ZN7cutlass13device_kernelINS_4gemm6kernel13GemmUniversalIN4cute5tupleIJiiiiEEENS1_10collective13CollectiveMmaINS1_34MainloopSm90TmaGmmaWarpSpecializedILi50ENS5_IJNS4_1CILi1EEESB_SB_EEENS1_35KernelTmaWarpSpecializedCooperativeEEENS5_IJNSA_ILi128EEENSA_ILi16EEESG_EEENS_10bfloat16_tENS5_IJlSB_lEEESI_SJ_NS4_8TiledMMAINS4_8MMA_AtomIJNS4_4SM904GMMA27MMA_64x16x16_F32BF16BF16_SSILNSN_5MajorE0ELSP_0ELNSN_7ScaleInE1ELSQ_1EEEEEENS4_6LayoutINS5_IJNSA_ILi2EEESB_SB_EEENS5_IJSB_NSA_ILi0EEESW_EEEEENS5_IJNS4_10UnderscoreESZ_SZ_EEEEENS4_13SM90_TMA_LOADENS4_14ComposedLayoutINS4_7SwizzleILi1ELi4ELi3EEENS4_18smem_ptr_flag_bitsILi16EEENST_INS5_IJNSA_ILi8EEESG_EEENS5_IJSG_SB_EEEEEEEvNS4_8identityES12_S1C_vS1D_EENS_8epilogue10collective6detail29Sm90TmaWarpSpecializedAdapterINS1G_15DefaultEpilogueISI_SJ_SJ_NS1F_6thread17LinearCombinationISI_Li1EffLNS1K_9ScaleType4KindE0ELNS_15FloatRoundStyleE2ESI_EENS1_15EpilogueDefaultEEEEEvvEEEEvNT_6ParamsE,"a",@progbits
	.sectionflags	@""
	.align	4
.nv.constant0._ZN7cutlass13device_kernelINS_4gemm6kernel13GemmUniversalIN4cute5tupleIJiiiiEEENS1_10collective13CollectiveMmaINS1_34MainloopSm90TmaGmmaWarpSpecializedILi50ENS5_IJNS4_1CILi1EEESB_SB_EEENS1_35KernelTmaWarpSpecializedCooperativeEEENS5_IJNSA_ILi128EEENSA_ILi16EEESG_EEENS_10bfloat16_tENS5_IJlSB_lEEESI_SJ_NS4_8TiledMMAINS4_8MMA_AtomIJNS4_4SM904GMMA27MMA_64x16x16_F32BF16BF16_SSILNSN_5MajorE0ELSP_0ELNSN_7ScaleInE1ELSQ_1EEEEEENS4_6LayoutINS5_IJNSA_ILi2EEESB_SB_EEENS5_IJSB_NSA_ILi0EEESW_EEEEENS5_IJNS4_10UnderscoreESZ_SZ_EEEEENS4_13SM90_TMA_LOADENS4_14ComposedLayoutINS4_7SwizzleILi1ELi4ELi3EEENS4_18smem_ptr_flag_bitsILi16EEENST_INS5_IJNSA_ILi8EEESG_EEENS5_IJSG_SB_EEEEEEEvNS4_8identityES12_S1C_vS1D_EENS_8epilogue10collective6detail29Sm90TmaWarpSpecializedAdapterINS1G_15DefaultEpilogueISI_SJ_SJ_NS1F_6thread17LinearCombinationISI_Li1EffLNS1K_9ScaleType4KindE0ELNS_15FloatRoundStyleE2ESI_EENS1_15EpilogueDefaultEEEEEvvEEEEvNT_6ParamsE:
	.zero		1664


//--------------------- SYMBOLS --------------------------

	.type		.nv.reservedSmem.offset0,@object
	.size		.nv.reservedSmem.offset0,0x4
	.type		__assertfail,@function
